	.headerflags	@"EF_CUDA_TEXMODE_UNIFIED EF_CUDA_64BIT_ADDRESS EF_CUDA_SM86 EF_CUDA_VIRTUAL_SM(EF_CUDA_SM86)"
	.elftype	@"ET_EXEC"


//--------------------- .nv.info                  --------------------------
	.section	.nv.info,"",@"SHT_CUDA_INFO"
	.align	4


	//----- nvinfo : EIATTR_REGCOUNT
	.align		4
        /*0000*/ 	.byte	0x04, 0x2f
        /*0002*/ 	.short	(.L_1 - .L_0)
	.align		4
.L_0:
        /*0004*/ 	.word	index@(triton_mm)
        /*0008*/ 	.word	0x00000080


	//----- nvinfo : EIATTR_MAX_STACK_SIZE
	.align		4
.L_1:
        /*000c*/ 	.byte	0x04, 0x23
        /*000e*/ 	.short	(.L_3 - .L_2)
	.align		4
.L_2:
        /*0010*/ 	.word	index@(triton_mm)
        /*0014*/ 	.word	0x00000000


	//----- nvinfo : EIATTR_MIN_STACK_SIZE
	.align		4
.L_3:
        /*0018*/ 	.byte	0x04, 0x12
        /*001a*/ 	.short	(.L_5 - .L_4)
	.align		4
.L_4:
        /*001c*/ 	.word	index@(triton_mm)
        /*0020*/ 	.word	0x00000000


	//----- nvinfo : EIATTR_FRAME_SIZE
	.align		4
.L_5:
        /*0024*/ 	.byte	0x04, 0x11
        /*0026*/ 	.short	(.L_7 - .L_6)
	.align		4
.L_6:
        /*0028*/ 	.word	index@(triton_mm)
        /*002c*/ 	.word	0x00000000
.L_7:


//--------------------- .nv.info.triton_mm        --------------------------
	.section	.nv.info.triton_mm,"",@"SHT_CUDA_INFO"
	.align	4


	//----- nvinfo : EIATTR_CUDA_API_VERSION
	.align		4
        /*0000*/ 	.byte	0x04, 0x37
        /*0002*/ 	.short	(.L_9 - .L_8)
.L_8:
        /*0004*/ 	.word	0x0000007b


	//----- nvinfo : EIATTR_SW2861232_WAR
	.align		4
.L_9:
        /*0008*/ 	.byte	0x01, 0x35
	.zero		2


	//----- nvinfo : EIATTR_PARAM_CBANK
	.align		4
        /*000c*/ 	.byte	0x04, 0x0a
        /*000e*/ 	.short	(.L_11 - .L_10)
	.align		4
.L_10:
        /*0010*/ 	.word	index@(.nv.constant0.triton_mm)
        /*0014*/ 	.short	0x0160
        /*0016*/ 	.short	0x0024


	//----- nvinfo : EIATTR_CBANK_PARAM_SIZE
	.align		4
.L_11:
        /*0018*/ 	.byte	0x03, 0x19
        /*001a*/ 	.short	0x0024


	//----- nvinfo : EIATTR_KPARAM_INFO
	.align		4
        /*001c*/ 	.byte	0x04, 0x17
        /*001e*/ 	.short	(.L_13 - .L_12)
.L_12:
        /*0020*/ 	.word	0x00000000
        /*0024*/ 	.short	0x0004
        /*0026*/ 	.short	0x0020
        /*0028*/ 	.byte	0x00, 0xf0, 0x11, 0x00


	//----- nvinfo : EIATTR_KPARAM_INFO
	.align		4
.L_13:
        /*002c*/ 	.byte	0x04, 0x17
        /*002e*/ 	.short	(.L_15 - .L_14)
.L_14:
        /*0030*/ 	.word	0x00000000
        /*0034*/ 	.short	0x0003
        /*0036*/ 	.short	0x0018
        /*0038*/ 	.byte	0x00, 0xf0, 0x21, 0x00


	//----- nvinfo : EIATTR_KPARAM_INFO
	.align		4
.L_15:
        /*003c*/ 	.byte	0x04, 0x17
        /*003e*/ 	.short	(.L_17 - .L_16)
.L_16:
        /*0040*/ 	.word	0x00000000
        /*0044*/ 	.short	0x0002
        /*0046*/ 	.short	0x0010
        /*0048*/ 	.byte	0x00, 0xf0, 0x21, 0x00


	//----- nvinfo : EIATTR_KPARAM_INFO
	.align		4
.L_17:
        /*004c*/ 	.byte	0x04, 0x17
        /*004e*/ 	.short	(.L_19 - .L_18)
.L_18:
        /*0050*/ 	.word	0x00000000
        /*0054*/ 	.short	0x0001
        /*0056*/ 	.short	0x0008
        /*0058*/ 	.byte	0x00, 0xf0, 0x21, 0x00


	//----- nvinfo : EIATTR_KPARAM_INFO
	.align		4
.L_19:
        /*005c*/ 	.byte	0x04, 0x17
        /*005e*/ 	.short	(.L_21 - .L_20)
.L_20:
        /*0060*/ 	.word	0x00000000
        /*0064*/ 	.short	0x0000
        /*0066*/ 	.short	0x0000
        /*0068*/ 	.byte	0x00, 0xf0, 0x21, 0x00


	//----- nvinfo : EIATTR_MAXREG_COUNT
	.align		4
.L_21:
        /*006c*/ 	.byte	0x03, 0x1b
        /*006e*/ 	.short	0x00ff


	//----- nvinfo : EIATTR_EXIT_INSTR_OFFSETS
	.align		4
        /*0070*/ 	.byte	0x04, 0x1c
        /*0072*/ 	.short	(.L_23 - .L_22)


	//   ....[0]....
.L_22:
        /*0074*/ 	.word	0x00000030


	//   ....[1]....
        /*0078*/ 	.word	0x00005e70


	//   ....[2]....
        /*007c*/ 	.word	0x00005e90


	//----- nvinfo : EIATTR_MAX_THREADS
	.align		4
.L_23:
        /*0080*/ 	.byte	0x04, 0x05
        /*0082*/ 	.short	(.L_25 - .L_24)
.L_24:
        /*0084*/ 	.word	0x00000100
        /*0088*/ 	.word	0x00000001
        /*008c*/ 	.word	0x00000001
.L_25:


//--------------------- .nv.rel.action            --------------------------
	.section	.nv.rel.action,"",@"SHT_CUDA_RELOCINFO"
	.align	8
	.sectionentsize	8
        /*0000*/ 	.byte	0x73, 0x00, 0x00, 0x00, 0x00, 0x00, 0x00, 0x00, 0x00, 0x00, 0x00, 0x11, 0x25, 0x00, 0x05, 0x36


//--------------------- .nv.constant0.triton_mm   --------------------------
	.section	.nv.constant0.triton_mm,"a",@progbits
	.align	4
.nv.constant0.triton_mm:
	.zero		388


//--------------------- .text.triton_mm           --------------------------
	.section	.text.triton_mm,"ax",@progbits
	.sectionflags	@"SHF_BARRIERS=1"
	.sectioninfo	@"SHI_REGISTERS=128"
	.align	128
        .global         triton_mm
        .type           triton_mm,@function
        .size           triton_mm,(.L_x_3 - triton_mm)
        .other          triton_mm,@"STO_CUDA_ENTRY STV_DEFAULT"
triton_mm:
.text.triton_mm:
[----:B------:R-:W-:-:S02]  /*0000*/  MOV R1, c[0x0][0x28] ;  /* 0x00000a0000017a02 */ /* 0x000fc40000000f00 */
[----:B------:R-:W-:-:S04]  /*0010*/  MOV R0, c[0x0][0x180] ;  /* 0x0000600000007a02 */ /* 0x000fc80000000f00 */
[----:B------:R-:W-:-:S13]  /*0020*/  LOP3.LUT P0, RZ, R0, 0x1ffffff, RZ, 0xc0, !PT ;  /* 0x01ffffff00ff7812 */ /* 0x000fda000780c0ff */
[----:B------:R-:W-:Y:S05]  /*0030*/  @!P0 EXIT ;  /* 0x000000000000894d */ /* 0x000fea0003800000 */
[----:B------:R-:W1:Y:S01]  /*0040*/  S2R R7, SR_CTAID.X ;  /* 0x0000000000077919 */ /* 0x000e620000002500 */
[----:B------:R-:W-:Y:S01]  /*0050*/  IADD3 R0, R0, 0x3f, RZ ;  /* 0x0000003f00007810 */ /* 0x000fe20007ffe0ff */
[----:B------:R-:W-:Y:S01]  /*0060*/  ULDC.64 UR10, c[0x0][0x118] ;  /* 0x00004600000a7ab9 */ /* 0x000fe20000000a00 */
[----:B------:R-:W-:Y:S01]  /*0070*/  IABS R17, c[0x0][0x180] ;  /* 0x0000600000117a13 */ /* 0x000fe20000000000 */
[----:B------:R-:W2:Y:S01]  /*0080*/  S2R R77, SR_TID.X ;  /* 0x00000000004d7919 */ /* 0x000ea20000002100 */
[----:B------:R-:W-:Y:S01]  /*0090*/  SHF.R.S32.HI R3, RZ, 0x1f, R0 ;  /* 0x0000001fff037819 */ /* 0x000fe20000011400 */
[----:B------:R-:W-:Y:S01]  /*00a0*/  CS2R R28, SRZ ;  /* 0x00000000001c7805 */ /* 0x000fe2000001ff00 */
[----:B------:R-:W-:Y:S01]  /*00b0*/  MOV R25, 0x4 ;  /* 0x0000000400197802 */ /* 0x000fe20000000f00 */
[----:B------:R-:W-:Y:S01]  /*00c0*/  CS2R R30, SRZ ;  /* 0x00000000001e7805 */ /* 0x000fe2000001ff00 */
[----:B------:R-:W-:Y:S01]  /*00d0*/  LEA.HI R3, R3, R0, RZ, 0x6 ;  /* 0x0000000003037211 */ /* 0x000fe200078f30ff */
[----:B------:R-:W-:Y:S01]  /*00e0*/  CS2R R44, SRZ ;  /* 0x00000000002c7805 */ /* 0x000fe2000001ff00 */
[----:B------:R-:W-:Y:S01]  /*00f0*/  MOV R82, 0xffffffe0 ;  /* 0xffffffe000527802 */ /* 0x000fe20000000f00 */
[----:B------:R-:W-:Y:S01]  /*0100*/  CS2R R46, SRZ ;  /* 0x00000000002e7805 */ /* 0x000fe2000001ff00 */
        /* <DEDUP_REMOVED lines=9> */
[----:B------:R-:W-:Y:S01]  /*01a0*/  UMOV UR4, URZ ;  /* 0x0000003f00047c82 */ /* 0x000fe20008000000 */
[----:B-1----:R-:W-:Y:S01]  /*01b0*/  SHF.R.S32.HI R2, RZ, 0x1f, R7 ;  /* 0x0000001fff027819 */ /* 0x002fe20000011407 */
[----:B------:R-:W-:Y:S01]  /*01c0*/  UMOV UR6, URZ ;  /* 0x0000003f00067c82 */ /* 0x000fe20008000000 */
[----:B------:R-:W-:Y:S01]  /*01d0*/  ISETP.GE.AND P1, PT, R7, RZ, PT ;  /* 0x000000ff0700720c */ /* 0x000fe20003f26270 */
[----:B------:R-:W-:Y:S01]  /*01e0*/  UMOV UR7, URZ ;  /* 0x0000003f00077c82 */ /* 0x000fe20008000000 */
[----:B------:R-:W-:Y:S01]  /*01f0*/  LEA.HI R2, R2, R7, RZ, 0x3 ;  /* 0x0000000702027211 */ /* 0x000fe200078f18ff */
[----:B------:R-:W-:-:S02]  /*0200*/  UMOV UR8, 0x6000 ;  /* 0x0000600000087882 */ /* 0x000fc40000000000 */
[----:B------:R-:W-:Y:S01]  /*0210*/  UMOV UR5, URZ ;  /* 0x0000003f00057c82 */ /* 0x000fe20008000000 */
[----:B------:R-:W-:-:S04]  /*0220*/  LOP3.LUT R0, R2, 0xfffffff8, RZ, 0xc0, !PT ;  /* 0xfffffff802007812 */ /* 0x000fc800078ec0ff */
[----:B------:R-:W-:-:S04]  /*0230*/  LEA.HI.SX32 R3, R3, -R0, 0x1a ;  /* 0x8000000003037211 */ /* 0x000fc800078fd2ff */
[----:B------:R-:W-:-:S04]  /*0240*/  IMNMX R4, R3, 0x8, PT ;  /* 0x0000000803047817 */ /* 0x000fc80003800200 */
[-C--:B------:R-:W-:Y:S02]  /*0250*/  IABS R11, R4.reuse ;  /* 0x00000004000b7213 */ /* 0x080fe40000000000 */
[----:B------:R-:W-:Y:S02]  /*0260*/  IABS R8, R4 ;  /* 0x0000000400087213 */ /* 0x000fe40000000000 */
[----:B------:R-:W1:Y:S02]  /*0270*/  I2F.RP R5, R11 ;  /* 0x0000000b00057306 */ /* 0x000e640000209400 */
[----:B------:R-:W-:-:S06]  /*0280*/  IADD3 R13, RZ, -R8, RZ ;  /* 0x80000008ff0d7210 */ /* 0x000fcc0007ffe0ff */
[----:B-1----:R-:W1:Y:S02]  /*0290*/  MUFU.RCP R5, R5 ;  /* 0x0000000500057308 */ /* 0x002e640000001000 */
[----:B-1----:R-:W-:-:S06]  /*02a0*/  IADD3 R2, R5, 0xffffffe, RZ ;  /* 0x0ffffffe05027810 */ /* 0x002fcc0007ffe0ff */
[----:B------:R-:W1:Y:S08]  /*02b0*/  I2F.RP R5, R17 ;  /* 0x0000001100057306 */ /* 0x000e700000209400 */
[----:B------:R3:W4:Y:S08]  /*02c0*/  F2I.FTZ.U32.TRUNC.NTZ R3, R2 ;  /* 0x0000000200037305 */ /* 0x000730000021f000 */
[----:B-1----:R-:W1:Y:S01]  /*02d0*/  MUFU.RCP R5, R5 ;  /* 0x0000000500057308 */ /* 0x002e620000001000 */
[----:B---3--:R-:W-:-:S02]  /*02e0*/  MOV R2, RZ ;  /* 0x000000ff00027202 */ /* 0x008fc40000000f00 */
[----:B----4-:R-:W-:-:S05]  /*02f0*/  IADD3 R6, RZ, -R3, RZ ;  /* 0x80000003ff067210 */ /* 0x010fca0007ffe0ff */
[----:B------:R-:W-:Y:S01]  /*0300*/  IMAD R9, R6, R11, RZ ;  /* 0x0000000b06097224 */ /* 0x000fe200078e02ff */
[----:B------:R-:W-:Y:S02]  /*0310*/  IABS R6, R7 ;  /* 0x0000000700067213 */ /* 0x000fe40000000000 */
[----:B-1----:R-:W-:Y:S01]  /*0320*/  IADD3 R10, R5, 0xffffffe, RZ ;  /* 0x0ffffffe050a7810 */ /* 0x002fe20007ffe0ff */
[----:B------:R-:W-:Y:S01]  /*0330*/  IMAD.HI.U32 R3, R3, R9, R2 ;  /* 0x0000000903037227 */ /* 0x000fe200078e0002 */
[----:B------:R-:W-:Y:S02]  /*0340*/  IADD3 R9, -R0, R7, RZ ;  /* 0x0000000700097210 */ /* 0x000fe40007ffe1ff */
[----:B------:R-:W-:Y:S02]  /*0350*/  LOP3.LUT R5, RZ, R4, RZ, 0x33, !PT ;  /* 0x00000004ff057212 */ /* 0x000fe400078e33ff */
[----:B------:R-:W-:Y:S01]  /*0360*/  IABS R8, R9 ;  /* 0x0000000900087213 */ /* 0x000fe20000000000 */
[----:B------:R-:W-:-:S04]  /*0370*/  IMAD.HI.U32 R2, R3, R6, RZ ;  /* 0x0000000603027227 */ /* 0x000fc800078e00ff */
[-C--:B------:R-:W-:Y:S02]  /*0380*/  IMAD R2, R2, R13.reuse, R6 ;  /* 0x0000000d02027224 */ /* 0x080fe400078e0206 */
[----:B------:R-:W-:Y:S02]  /*0390*/  IMAD.HI.U32 R6, R3, R8, RZ ;  /* 0x0000000803067227 */ /* 0x000fe400078e00ff */
[----:B------:R-:W1:Y:S01]  /*03a0*/  F2I.FTZ.U32.TRUNC.NTZ R3, R10 ;  /* 0x0000000a00037305 */ /* 0x000e62000021f000 */
[----:B------:R-:W-:Y:S01]  /*03b0*/  ISETP.GT.U32.AND P0, PT, R11, R2, PT ;  /* 0x000000020b00720c */ /* 0x000fe20003f04070 */
[----:B------:R-:W-:-:S05]  /*03c0*/  IMAD R8, R6, R13, R8 ;  /* 0x0000000d06087224 */ /* 0x000fca00078e0208 */
[----:B------:R-:W-:-:S07]  /*03d0*/  ISETP.GT.U32.AND P2, PT, R11, R8, PT ;  /* 0x000000080b00720c */ /* 0x000fce0003f44070 */
[----:B------:R-:W-:Y:S02]  /*03e0*/  @!P0 IADD3 R2, R2, -R11, RZ ;  /* 0x8000000b02028210 */ /* 0x000fe40007ffe0ff */
[----:B-1----:R-:W-:Y:S02]  /*03f0*/  IADD3 R12, RZ, -R3, RZ ;  /* 0x80000003ff0c7210 */ /* 0x002fe40007ffe0ff */
[----:B------:R-:W-:Y:S02]  /*0400*/  ISETP.GT.U32.AND P0, PT, R11, R2, PT ;  /* 0x000000020b00720c */ /* 0x000fe40003f04070 */
[----:B------:R-:W-:Y:S02]  /*0410*/  @!P2 IADD3 R8, R8, -R11, RZ ;  /* 0x8000000b0808a210 */ /* 0x000fe40007ffe0ff */
[----:B------:R-:W-:-:S09]  /*0420*/  @!P2 IADD3 R6, R6, 0x1, RZ ;  /* 0x000000010606a810 */ /* 0x000fd20007ffe0ff */
[----:B------:R-:W-:Y:S02]  /*0430*/  @!P0 IADD3 R2, R2, -R11, RZ ;  /* 0x8000000b02028210 */ /* 0x000fe40007ffe0ff */
[----:B------:R-:W-:Y:S02]  /*0440*/  ISETP.NE.AND P0, PT, R4, RZ, PT ;  /* 0x000000ff0400720c */ /* 0x000fe40003f05270 */
[----:B------:R-:W-:Y:S02]  /*0450*/  @!P1 IADD3 R2, -R2, RZ, RZ ;  /* 0x000000ff02029210 */ /* 0x000fe40007ffe1ff */
[----:B------:R-:W-:Y:S02]  /*0460*/  LOP3.LUT R4, R9, R4, RZ, 0x3c, !PT ;  /* 0x0000000409047212 */ /* 0x000fe400078e3cff */
[----:B------:R-:W-:Y:S02]  /*0470*/  SEL R7, R5, R2, !P0 ;  /* 0x0000000205077207 */ /* 0x000fe40004000000 */
[----:B--2---:R-:W-:-:S02]  /*0480*/  SHF.R.U32.HI R2, RZ, 0x3, R77 ;  /* 0x00000003ff027819 */ /* 0x004fc4000001164d */
[----:B------:R-:W-:Y:S02]  /*0490*/  IADD3 R0, R0, R7, RZ ;  /* 0x0000000700007210 */ /* 0x000fe40007ffe0ff */
[----:B------:R-:W-:Y:S02]  /*04a0*/  SGXT.U32 R7, R2, 0x5 ;  /* 0x000000050207781a */ /* 0x000fe40000000000 */
[----:B------:R-:W-:Y:S02]  /*04b0*/  MOV R2, R12 ;  /* 0x0000000c00027202 */ /* 0x000fe40000000f00 */
[----:B------:R-:W-:Y:S02]  /*04c0*/  SHF.L.U32 R0, R0, 0x6, RZ ;  /* 0x0000000600007819 */ /* 0x000fe400000006ff */
[----:B------:R-:W-:Y:S01]  /*04d0*/  ISETP.GE.U32.AND P1, PT, R8, R11, PT ;  /* 0x0000000b0800720c */ /* 0x000fe20003f26070 */
[----:B------:R-:W-:Y:S01]  /*04e0*/  IMAD R9, R2, R17, RZ ;  /* 0x0000001102097224 */ /* 0x000fe200078e02ff */
[----:B------:R-:W-:-:S02]  /*04f0*/  LOP3.LUT R14, R0, 0x20, R7, 0xfe, !PT ;  /* 0x00000020000e7812 */ /* 0x000fc400078efe07 */
[----:B------:R-:W-:Y:S02]  /*0500*/  MOV R2, RZ ;  /* 0x000000ff00027202 */ /* 0x000fe40000000f00 */
[----:B------:R-:W-:Y:S02]  /*0510*/  LOP3.LUT R12, R0, R7, RZ, 0xfc, !PT ;  /* 0x00000007000c7212 */ /* 0x000fe400078efcff */
[----:B------:R-:W-:Y:S01]  /*0520*/  IABS R10, R14 ;  /* 0x0000000e000a7213 */ /* 0x000fe20000000000 */
[----:B------:R-:W-:Y:S01]  /*0530*/  IMAD.HI.U32 R2, R3, R9, R2 ;  /* 0x0000000903027227 */ /* 0x000fe200078e0002 */
[----:B------:R-:W-:Y:S02]  /*0540*/  IABS R8, R12 ;  /* 0x0000000c00087213 */ /* 0x000fe40000000000 */
[----:B------:R-:W-:Y:S02]  /*0550*/  MOV R9, R10 ;  /* 0x0000000a00097202 */ /* 0x000fe40000000f00 */
[----:B------:R-:W-:Y:S01]  /*0560*/  ISETP.GE.AND P3, PT, R4, RZ, PT ;  /* 0x000000ff0400720c */ /* 0x000fe20003f66270 */
[----:B------:R-:W-:Y:S01]  /*0570*/  IMAD.HI.U32 R3, R2, R8, RZ ;  /* 0x0000000802037227 */ /* 0x000fe200078e00ff */
[----:B------:R-:W-:-:S03]  /*0580*/  @P1 IADD3 R6, R6, 0x1, RZ ;  /* 0x0000000106061810 */ /* 0x000fc60007ffe0ff */
[----:B------:R-:W-:Y:S01]  /*0590*/  IMAD.HI.U32 R2, R2, R9, RZ ;  /* 0x0000000902027227 */ /* 0x000fe200078e00ff */
[----:B------:R-:W-:-:S04]  /*05a0*/  IADD3 R3, -R3, RZ, RZ ;  /* 0x000000ff03037210 */ /* 0x000fc80007ffe1ff */
[----:B------:R-:W-:Y:S01]  /*05b0*/  IADD3 R2, -R2, RZ, RZ ;  /* 0x000000ff02027210 */ /* 0x000fe20007ffe1ff */
[C---:B------:R-:W-:Y:S01]  /*05c0*/  IMAD R4, R17.reuse, R3, R8 ;  /* 0x0000000311047224 */ /* 0x040fe200078e0208 */
[----:B------:R-:W-:Y:S02]  /*05d0*/  SHF.R.U32.HI R3, RZ, 0x5, R77 ;  /* 0x00000005ff037819 */ /* 0x000fe4000001164d */
[----:B------:R-:W-:Y:S01]  /*05e0*/  @!P3 IADD3 R6, -R6, RZ, RZ ;  /* 0x000000ff0606b210 */ /* 0x000fe20007ffe1ff */
[C---:B------:R-:W-:Y:S01]  /*05f0*/  IMAD R8, R17.reuse, R2, R9 ;  /* 0x0000000211087224 */ /* 0x040fe200078e0209 */
[----:B------:R-:W-:Y:S02]  /*0600*/  ISETP.GT.U32.AND P1, PT, R17, R4, PT ;  /* 0x000000041100720c */ /* 0x000fe40003f24070 */
[----:B------:R-:W-:Y:S02]  /*0610*/  SEL R2, R5, R6, !P0 ;  /* 0x0000000605027207 */ /* 0x000fe40004000000 */
[----:B------:R-:W-:-:S02]  /*0620*/  ISETP.GT.U32.AND P2, PT, R17, R8, PT ;  /* 0x000000081100720c */ /* 0x000fc40003f44070 */
[----:B------:R-:W-:Y:S02]  /*0630*/  SGXT.U32 R3, R3, 0x3 ;  /* 0x000000030303781a */ /* 0x000fe40000000000 */
[----:B------:R-:W-:Y:S02]  /*0640*/  SHF.R.S32.HI R5, RZ, 0x18, R2 ;  /* 0x00000018ff057819 */ /* 0x000fe40000011402 */
[----:B------:R-:W-:Y:S02]  /*0650*/  SHF.L.U32 R2, R2, 0x7, RZ ;  /* 0x0000000702027819 */ /* 0x000fe400000006ff */
[----:B------:R-:W-:Y:S02]  /*0660*/  LOP3.LUT R3, R0, R3, RZ, 0xfc, !PT ;  /* 0x0000000300037212 */ /* 0x000fe400078efcff */
[----:B------:R-:W-:Y:S02]  /*0670*/  @!P1 IADD3 R4, R4, -R17, RZ ;  /* 0x8000001104049210 */ /* 0x000fe40007ffe0ff */
[----:B------:R-:W-:-:S02]  /*0680*/  SGXT R0, R5, 0x1 ;  /* 0x000000010500781a */ /* 0x000fc40000000200 */
[----:B------:R-:W-:Y:S02]  /*0690*/  @!P2 IADD3 R8, R8, -R17, RZ ;  /* 0x800000110808a210 */ /* 0x000fe40007ffe0ff */
[C---:B------:R-:W-:Y:S02]  /*06a0*/  ISETP.GT.U32.AND P0, PT, R17.reuse, R4, PT ;  /* 0x000000041100720c */ /* 0x040fe40003f04070 */
[----:B------:R-:W-:Y:S02]  /*06b0*/  ISETP.GT.U32.AND P2, PT, R17, R8, PT ;  /* 0x000000081100720c */ /* 0x000fe40003f44070 */
[----:B------:R-:W-:Y:S02]  /*06c0*/  LOP3.LUT R11, R2, R7, RZ, 0xfc, !PT ;  /* 0x00000007020b7212 */ /* 0x000fe400078efcff */
[----:B------:R-:W-:Y:S02]  /*06d0*/  ISETP.GE.AND P1, PT, R12, RZ, PT ;  /* 0x000000ff0c00720c */ /* 0x000fe40003f26270 */
[----:B------:R-:W-:-:S02]  /*06e0*/  ISETP.GE.AND P3, PT, R14, RZ, PT ;  /* 0x000000ff0e00720c */ /* 0x000fc40003f66270 */
[C-C-:B------:R-:W-:Y:S02]  /*06f0*/  LOP3.LUT R13, R2.reuse, 0x20, R7.reuse, 0xfe, !PT ;  /* 0x00000020020d7812 */ /* 0x140fe400078efe07 */
[--C-:B------:R-:W-:Y:S02]  /*0700*/  LOP3.LUT R15, R2, 0x40, R7.reuse, 0xfe, !PT ;  /* 0x00000040020f7812 */ /* 0x100fe400078efe07 */
[----:B------:R-:W-:Y:S02]  /*0710*/  LEA.HI R5, R0, R11, RZ, 0x7 ;  /* 0x0000000b00057211 */ /* 0x000fe400078f38ff */
[----:B------:R-:W-:Y:S02]  /*0720*/  LOP3.LUT R19, R2, 0x60, R7, 0xfe, !PT ;  /* 0x0000006002137812 */ /* 0x000fe400078efe07 */
[C---:B------:R-:W-:Y:S02]  /*0730*/  LEA.HI R6, R0.reuse, R13, RZ, 0x7 ;  /* 0x0000000d00067211 */ /* 0x040fe400078f38ff */
[----:B------:R-:W-:-:S02]  /*0740*/  LEA.HI R9, R0, R15, RZ, 0x7 ;  /* 0x0000000f00097211 */ /* 0x000fc400078f38ff */
[----:B------:R-:W-:Y:S02]  /*0750*/  LOP3.LUT R5, R5, 0xffffff80, RZ, 0xc0, !PT ;  /* 0xffffff8005057812 */ /* 0x000fe400078ec0ff */
[----:B------:R-:W-:Y:S02]  /*0760*/  LEA.HI R0, R0, R19, RZ, 0x7 ;  /* 0x0000001300007211 */ /* 0x000fe400078f38ff */
[-C--:B------:R-:W-:Y:S02]  /*0770*/  @!P0 IADD3 R4, R4, -R17.reuse, RZ ;  /* 0x8000001104048210 */ /* 0x080fe40007ffe0ff */
[----:B------:R-:W-:Y:S02]  /*0780*/  @!P2 IADD3 R8, R8, -R17, RZ ;  /* 0x800000110808a210 */ /* 0x000fe40007ffe0ff */
[----:B------:R-:W-:Y:S02]  /*0790*/  IADD3 R11, R11, -R5, RZ ;  /* 0x800000050b0b7210 */ /* 0x000fe40007ffe0ff */
[----:B------:R-:W-:-:S02]  /*07a0*/  LOP3.LUT R0, R0, 0xffffff80, RZ, 0xc0, !PT ;  /* 0xffffff8000007812 */ /* 0x000fc400078ec0ff */
[----:B------:R-:W-:Y:S02]  /*07b0*/  LOP3.LUT R9, R9, 0xffffff80, RZ, 0xc0, !PT ;  /* 0xffffff8009097812 */ /* 0x000fe400078ec0ff */
[----:B------:R-:W-:Y:S02]  /*07c0*/  ISETP.NE.AND P0, PT, RZ, c[0x0][0x180], PT ;  /* 0x00006000ff007a0c */ /* 0x000fe40003f05270 */
[----:B------:R-:W-:Y:S02]  /*07d0*/  LOP3.LUT R5, RZ, c[0x0][0x180], RZ, 0x33, !PT ;  /* 0x00006000ff057a12 */ /* 0x000fe400078e33ff */
[----:B------:R-:W-:Y:S02]  /*07e0*/  @!P1 IADD3 R4, -R4, RZ, RZ ;  /* 0x000000ff04049210 */ /* 0x000fe40007ffe1ff */
[----:B------:R-:W-:Y:S02]  /*07f0*/  SHF.L.U32 R77, R77, 0x2, RZ ;  /* 0x000000024d4d7819 */ /* 0x000fe400000006ff */
[----:B------:R-:W-:-:S02]  /*0800*/  @!P3 IADD3 R8, -R8, RZ, RZ ;  /* 0x000000ff0808b210 */ /* 0x000fc40007ffe1ff */
[----:B------:R-:W-:Y:S02]  /*0810*/  IADD3 R17, R19, -R0, RZ ;  /* 0x8000000013117210 */ /* 0x000fe40007ffe0ff */
[----:B------:R-:W-:Y:S02]  /*0820*/  LOP3.LUT R6, R6, 0xffffff80, RZ, 0xc0, !PT ;  /* 0xffffff8006067812 */ /* 0x000fe400078ec0ff */
[----:B------:R-:W-:Y:S02]  /*0830*/  IADD3 R15, R15, -R9, RZ ;  /* 0x800000090f0f7210 */ /* 0x000fe40007ffe0ff */
[----:B------:R-:W-:Y:S02]  /*0840*/  SEL R19, R5, R4, !P0 ;  /* 0x0000000405137207 */ /* 0x000fe40004000000 */
[----:B------:R-:W-:Y:S02]  /*0850*/  LOP3.LUT R76, R77, 0x1c, RZ, 0xc0, !PT ;  /* 0x0000001c4d4c7812 */ /* 0x000fe400078ec0ff */
[----:B------:R-:W-:-:S02]  /*0860*/  SEL R9, R5, R8, !P0 ;  /* 0x0000000805097207 */ /* 0x000fc40004000000 */
[----:B------:R-:W-:Y:S01]  /*0870*/  LOP3.LUT R0, R7, 0x20, RZ, 0xfc, !PT ;  /* 0x0000002007007812 */ /* 0x000fe200078efcff */
[--C-:B------:R-:W-:Y:S01]  /*0880*/  IMAD R14, R19, 0x9c, R76.reuse ;  /* 0x0000009c130e7824 */ /* 0x100fe200078e024c */
[----:B------:R-:W-:Y:S01]  /*0890*/  IADD3 R13, R13, -R6, RZ ;  /* 0x800000060d0d7210 */ /* 0x000fe20007ffe0ff */
[--C-:B------:R-:W-:Y:S01]  /*08a0*/  IMAD R9, R9, 0x9c, R76.reuse ;  /* 0x0000009c09097824 */ /* 0x100fe200078e024c */
[-C--:B------:R-:W-:Y:S01]  /*08b0*/  LEA R83, R7, R76.reuse, 0x5 ;  /* 0x0000004c07537211 */ /* 0x080fe200078e28ff */
[--C-:B------:R-:W-:Y:S01]  /*08c0*/  IMAD R11, R11, 0x9c, R76.reuse ;  /* 0x0000009c0b0b7824 */ /* 0x100fe200078e024c */
[----:B------:R-:W-:Y:S01]  /*08d0*/  LOP3.LUT R4, R7, 0x40, RZ, 0xfc, !PT ;  /* 0x0000004007047812 */ /* 0x000fe200078efcff */
[--C-:B------:R-:W-:Y:S01]  /*08e0*/  IMAD R22, R15, 0x9c, R76.reuse ;  /* 0x0000009c0f167824 */ /* 0x100fe200078e024c */
[-C--:B------:R-:W-:Y:S01]  /*08f0*/  LEA R0, R0, R76.reuse, 0x5 ;  /* 0x0000004c00007211 */ /* 0x080fe200078e28ff */
[--C-:B------:R-:W-:Y:S01]  /*0900*/  IMAD R13, R13, 0x9c, R76.reuse ;  /* 0x0000009c0d0d7824 */ /* 0x100fe200078e024c */
[----:B------:R-:W-:Y:S01]  /*0910*/  LOP3.LUT R5, R7, 0x60, RZ, 0xfc, !PT ;  /* 0x0000006007057812 */ /* 0x000fe200078efcff */
[----:B------:R-:W-:Y:S01]  /*0920*/  IMAD R24, R17, 0x9c, R76 ;  /* 0x0000009c11187824 */ /* 0x000fe200078e024c */
[----:B------:R-:W-:Y:S01]  /*0930*/  SHF.L.U32 R83, R83, 0x2, RZ ;  /* 0x0000000253537819 */ /* 0x000fe200000006ff */
[----:B------:R-:W-:Y:S01]  /*0940*/  IMAD.WIDE R14, R14, R25, c[0x0][0x168] ;  /* 0x00005a000e0e7625 */ /* 0x000fe200078e0219 */
[----:B------:R-:W-:-:S02]  /*0950*/  LEA R4, R4, R76, 0x5 ;  /* 0x0000004c04047211 */ /* 0x000fc400078e28ff */
[----:B------:R-:W-:Y:S01]  /*0960*/  SHF.L.U32 R81, R0, 0x2, RZ ;  /* 0x0000000200517819 */ /* 0x000fe200000006ff */
[-C--:B------:R-:W-:Y:S01]  /*0970*/  IMAD.WIDE R16, R9, R25.reuse, c[0x0][0x168] ;  /* 0x00005a0009107625 */ /* 0x080fe200078e0219 */
[----:B------:R-:W-:Y:S01]  /*0980*/  LEA R5, R5, R76, 0x5 ;  /* 0x0000004c05057211 */ /* 0x000fe200078e28ff */
[----:B------:R1:W-:Y:S01]  /*0990*/  LDGSTS.E.BYPASS.128 [R83], [R14.64] ;  /* 0x000000000e537fae */ /* 0x0003e2000b901c4a */
[----:B------:R-:W-:Y:S01]  /*09a0*/  SHF.L.U32 R80, R4, 0x2, RZ ;  /* 0x0000000204507819 */ /* 0x000fe200000006ff */
[-C--:B------:R-:W-:Y:S01]  /*09b0*/  IMAD.WIDE R18, R11, R25.reuse, c[0x0][0x170] ;  /* 0x00005c000b127625 */ /* 0x080fe200078e0219 */
[----:B------:R-:W-:Y:S01]  /*09c0*/  SHF.L.U32 R79, R5, 0x2, RZ ;  /* 0x00000002054f7819 */ /* 0x000fe200000006ff */
[----:B------:R2:W-:Y:S01]  /*09d0*/  LDGSTS.E.BYPASS.128 [R81], [R16.64] ;  /* 0x0000000010517fae */ /* 0x0005e2000b901c4a */
[----:B------:R-:W-:Y:S01]  /*09e0*/  IADD3 R4, P1, R14, 0x180, RZ ;  /* 0x000001800e047810 */ /* 0x000fe20007f3e0ff */
[----:B------:R-:W-:Y:S01]  /*09f0*/  IMAD.WIDE R20, R13, R25, c[0x0][0x170] ;  /* 0x00005c000d147625 */ /* 0x000fe200078e0219 */
[----:B------:R-:W-:Y:S01]  /*0a00*/  IADD3 R5, P0, R16, 0x180, RZ ;  /* 0x0000018010057810 */ /* 0x000fe20007f1e0ff */
[----:B------:R-:W0:Y:S01]  /*0a10*/  LDGDEPBAR ;  /* 0x00000000000079af */ /* 0x000e220000000000 */
[----:B------:R-:W-:Y:S01]  /*0a20*/  IADD3.X R6, RZ, R15, RZ, P1, !PT ;  /* 0x0000000fff067210 */ /* 0x000fe20000ffe4ff */
[----:B------:R-:W-:Y:S01]  /*0a30*/  IMAD.WIDE R22, R22, R25, c[0x0][0x170] ;  /* 0x00005c0016167625 */ /* 0x000fe200078e0219 */
[----:B------:R-:W-:Y:S01]  /*0a40*/  IADD3.X R8, RZ, R17, RZ, P0, !PT ;  /* 0x00000011ff087210 */ /* 0x000fe200007fe4ff */
[----:B------:R2:W-:Y:S01]  /*0a50*/  LDGSTS.E.BYPASS.128 [R83+0x6000], [R18.64] ;  /* 0x0600000012537fae */ /* 0x0005e2000b901c4a */
[----:B------:R-:W-:Y:S01]  /*0a60*/  IADD3 R7, P1, R18, 0x180, RZ ;  /* 0x0000018012077810 */ /* 0x000fe20007f3e0ff */
[----:B------:R-:W-:Y:S01]  /*0a70*/  IMAD.WIDE R24, R24, R25, c[0x0][0x170] ;  /* 0x00005c0018187625 */ /* 0x000fe200078e0219 */
[----:B------:R-:W-:Y:S01]  /*0a80*/  IADD3 R9, P0, R20, 0x180, RZ ;  /* 0x0000018014097810 */ /* 0x000fe20007f1e0ff */
[----:B------:R3:W-:Y:S01]  /*0a90*/  LDGSTS.E.BYPASS.128 [R81+0x6000], [R20.64] ;  /* 0x0600000014517fae */ /* 0x0007e2000b901c4a */
[----:B------:R-:W-:-:S02]  /*0aa0*/  IADD3.X R10, RZ, R19, RZ, P1, !PT ;  /* 0x00000013ff0a7210 */ /* 0x000fc40000ffe4ff */
[----:B------:R-:W-:Y:S01]  /*0ab0*/  IADD3.X R12, RZ, R21, RZ, P0, !PT ;  /* 0x00000015ff0c7210 */ /* 0x000fe200007fe4ff */
[----:B------:R4:W-:Y:S01]  /*0ac0*/  LDGSTS.E.BYPASS.128 [R80+0x6000], [R22.64] ;  /* 0x0600000016507fae */ /* 0x0009e2000b901c4a */
[----:B------:R-:W-:Y:S02]  /*0ad0*/  IADD3 R11, P1, R22, 0x180, RZ ;  /* 0x00000180160b7810 */ /* 0x000fe40007f3e0ff */
[----:B------:R-:W-:Y:S01]  /*0ae0*/  IADD3 R13, P0, R24, 0x180, RZ ;  /* 0x00000180180d7810 */ /* 0x000fe20007f1e0ff */
[----:B------:R5:W-:Y:S01]  /*0af0*/  LDGSTS.E.BYPASS.128 [R79+0x6000], [R24.64] ;  /* 0x06000000184f7fae */ /* 0x000be2000b901c4a */
[C---:B------:R-:W-:Y:S02]  /*0b00*/  LOP3.LUT R78, R77.reuse, 0xf80, RZ, 0xc0, !PT ;  /* 0x00000f804d4e7812 */ /* 0x040fe400078ec0ff */
[----:B------:R-:W-:Y:S01]  /*0b10*/  MOV R0, 0x2 ;  /* 0x0000000200007802 */ /* 0x000fe20000000f00 */
[----:B------:R-:W0:Y:S01]  /*0b20*/  LDGDEPBAR ;  /* 0x00000000000079af */ /* 0x000e220000000000 */
[----:B------:R-:W-:-:S02]  /*0b30*/  LOP3.LUT R77, R77, 0x7c, RZ, 0xc0, !PT ;  /* 0x0000007c4d4d7812 */ /* 0x000fc400078ec0ff */
[----:B------:R-:W-:Y:S01]  /*0b40*/  LOP3.LUT R76, R76, 0x3c, RZ, 0x3c, !PT ;  /* 0x0000003c4c4c7812 */ /* 0x000fe200078e3cff */
[----:B------:R-:W-:Y:S06]  /*0b50*/  BAR.SYNC 0x0 ;  /* 0x0000000000007b1d */ /* 0x000fec0000000000 */
[----:B------:R-:W-:Y:S01]  /*0b60*/  @!PT LDS RZ, [RZ] ;  /* 0x00000000fffff984 */ /* 0x000fe20000000800 */
[----:B------:R-:W-:Y:S01]  /*0b70*/  @!PT LDS RZ, [RZ] ;  /* 0x00000000fffff984 */ /* 0x000fe20000000800 */
[----:B------:R-:W-:Y:S01]  /*0b80*/  @!PT LDS RZ, [RZ] ;  /* 0x00000000fffff984 */ /* 0x000fe20000000800 */
[----:B------:R1:W-:Y:S04]  /*0b90*/  LDGSTS.E.BYPASS.128 [R83+0x2000], [R14.64+0x80] ;  /* 0x020000800e537fae */ /* 0x0003e8000b901c4a */
[----:B------:R2:W-:Y:S04]  /*0ba0*/  LDGSTS.E.BYPASS.128 [R81+0x2000], [R16.64+0x80] ;  /* 0x0200008010517fae */ /* 0x0005e8000b901c4a */
[----:B------:R-:W0:Y:S04]  /*0bb0*/  LDGDEPBAR ;  /* 0x00000000000079af */ /* 0x000e280000000000 */
[----:B------:R2:W-:Y:S04]  /*0bc0*/  LDGSTS.E.BYPASS.128 [R83+0xa000], [R18.64+0x80] ;  /* 0x0a00008012537fae */ /* 0x0005e8000b901c4a */
[----:B------:R3:W-:Y:S04]  /*0bd0*/  LDGSTS.E.BYPASS.128 [R81+0xa000], [R20.64+0x80] ;  /* 0x0a00008014517fae */ /* 0x0007e8000b901c4a */
[----:B------:R4:W-:Y:S04]  /*0be0*/  LDGSTS.E.BYPASS.128 [R80+0xa000], [R22.64+0x80] ;  /* 0x0a00008016507fae */ /* 0x0009e8000b901c4a */
[----:B------:R5:W-:Y:S04]  /*0bf0*/  LDGSTS.E.BYPASS.128 [R79+0xa000], [R24.64+0x80] ;  /* 0x0a000080184f7fae */ /* 0x000be8000b901c4a */
[----:B------:R-:W0:Y:S04]  /*0c00*/  LDGDEPBAR ;  /* 0x00000000000079af */ /* 0x000e280000000000 */
[----:B------:R-:W-:Y:S06]  /*0c10*/  BAR.SYNC 0x0 ;  /* 0x0000000000007b1d */ /* 0x000fec0000000000 */
[----:B------:R-:W-:Y:S01]  /*0c20*/  @!PT LDS RZ, [RZ] ;  /* 0x00000000fffff984 */ /* 0x000fe20000000800 */
[----:B------:R-:W-:Y:S01]  /*0c30*/  @!PT LDS RZ, [RZ] ;  /* 0x00000000fffff984 */ /* 0x000fe20000000800 */
[----:B------:R-:W-:Y:S01]  /*0c40*/  @!PT LDS RZ, [RZ] ;  /* 0x00000000fffff984 */ /* 0x000fe20000000800 */
[----:B------:R1:W-:Y:S04]  /*0c50*/  LDGSTS.E.BYPASS.128 [R83+0x4000], [R14.64+0x100] ;  /* 0x040001000e537fae */ /* 0x0003e8000b901c4a */
[----:B------:R2:W-:Y:S04]  /*0c60*/  LDGSTS.E.BYPASS.128 [R81+0x4000], [R16.64+0x100] ;  /* 0x0400010010517fae */ /* 0x0005e8000b901c4a */
[----:B------:R-:W0:Y:S04]  /*0c70*/  LDGDEPBAR ;  /* 0x00000000000079af */ /* 0x000e280000000000 */
[----:B------:R2:W-:Y:S01]  /*0c80*/  LDGSTS.E.BYPASS.128 [R83+0xe000], [R18.64+0x100] ;  /* 0x0e00010012537fae */ /* 0x0005e2000b901c4a */
[----:B-1----:R-:W-:-:S02]  /*0c90*/  IADD3.X R14, RZ, R23, RZ, P1, !PT ;  /* 0x00000017ff0e7210 */ /* 0x002fc40000ffe4ff */
[----:B------:R-:W-:Y:S01]  /*0ca0*/  IADD3.X R15, RZ, R25, RZ, P0, !PT ;  /* 0x00000019ff0f7210 */ /* 0x000fe200007fe4ff */
[----:B------:R3:W-:Y:S04]  /*0cb0*/  LDGSTS.E.BYPASS.128 [R81+0xe000], [R20.64+0x100] ;  /* 0x0e00010014517fae */ /* 0x0007e8000b901c4a */
[----:B------:R4:W-:Y:S04]  /*0cc0*/  LDGSTS.E.BYPASS.128 [R80+0xe000], [R22.64+0x100] ;  /* 0x0e00010016507fae */ /* 0x0009e8000b901c4a */
[----:B------:R5:W-:Y:S04]  /*0cd0*/  LDGSTS.E.BYPASS.128 [R79+0xe000], [R24.64+0x100] ;  /* 0x0e000100184f7fae */ /* 0x000be8000b901c4a */
[----:B------:R-:W0:Y:S01]  /*0ce0*/  LDGDEPBAR ;  /* 0x00000000000079af */ /* 0x000e220000000000 */
[----:B---3--:R-:W-:Y:S01]  /*0cf0*/  CS2R R20, SRZ ;  /* 0x0000000000147805 */ /* 0x008fe2000001ff00 */
[----:B----4-:R-:W-:Y:S01]  /*0d00*/  CS2R R22, SRZ ;  /* 0x0000000000167805 */ /* 0x010fe2000001ff00 */
[----:B-----5:R-:W-:Y:S01]  /*0d10*/  CS2R R24, SRZ ;  /* 0x0000000000187805 */ /* 0x020fe2000001ff00 */
[----:B------:R-:W-:-:S04]  /*0d20*/  DEPBAR.LE SB0, 0x4 ;  /* 0x000081000000791a */ /* 0x000fc80000000000 */
[----:B--2---:R-:W-:Y:S06]  /*0d30*/  BAR.SYNC 0x0 ;  /* 0x0000000000007b1d */ /* 0x004fec0000000000 */
.L_x_1:
[----:B------:R-:W-:Y:S01]  /*0d40*/  LEA R84, R77, UR8, 0x7 ;  /* 0x000000084d547c11 */ /* 0x000fe2000f8e38ff */
[----:B------:R-:W-:Y:S01]  /*0d50*/  LDS.128 R16, [R78.X4+UR5] ;  /* 0x000000054e107984 */ /* 0x000fe20008004c00 */
[----:B------:R-:W-:Y:S01]  /*0d60*/  IADD3 R0, R0, 0x1, RZ ;  /* 0x0000000100007810 */ /* 0x000fe20007ffe0ff */
[----:B------:R-:W-:Y:S01]  /*0d70*/  UIADD3 UR4, UR4, 0x1, URZ ;  /* 0x0000000104047890 */ /* 0x000fe2000fffe03f */
[----:B------:R-:W-:Y:S01]  /*0d80*/  IADD3 R82, R82, 0x20, RZ ;  /* 0x0000002052527810 */ /* 0x000fe20007ffe0ff */
[----:B------:R-:W1:Y:S01]  /*0d90*/  LDS.128 R48, [R84+0x80] ;  /* 0x0000800054307984 */ /* 0x000e620000000c00 */
[C---:B------:R-:W-:Y:S01]  /*0da0*/  ISETP.GE.AND P0, PT, R0.reuse, 0x3, PT ;  /* 0x000000030000780c */ /* 0x040fe20003f06270 */
[----:B------:R-:W-:Y:S02]  /*0db0*/  UISETP.GE.AND UP0, UPT, UR4, 0x3, UPT ;  /* 0x000000030400788c */ /* 0x000fe4000bf06270 */
[----:B------:R-:W2:Y:S01]  /*0dc0*/  LDS.128 R52, [R84+0x100] ;  /* 0x0001000054347984 */ /* 0x000ea20000000c00 */
[----:B------:R-:W-:Y:S01]  /*0dd0*/  SEL R0, R0, RZ, !P0 ;  /* 0x000000ff00007207 */ /* 0x000fe20004000000 */
[----:B------:R-:W-:-:S02]  /*0de0*/  USEL UR4, UR4, URZ, !UP0 ;  /* 0x0000003f04047287 */ /* 0x000fc4000c000000 */
[----:B------:R-:W3:Y:S02]  /*0df0*/  LDS.128 R40, [R84] ;  /* 0x0000000054287984 */ /* 0x000ee40000000c00 */
[----:B------:R-:W-:Y:S02]  /*0e00*/  ULEA UR8, UR4, 0x6000, 0xe ;  /* 0x0000600004087891 */ /* 0x000fe4000f8e703f */
[----:B------:R-:W4:Y:S04]  /*0e10*/  LDS.128 R64, [R84+0x180] ;  /* 0x0001800054407984 */ /* 0x000f280000000c00 */
[----:B------:R-:W5:Y:S04]  /*0e20*/  LDS.128 R68, [R78.X4+UR5+0x80] ;  /* 0x000080054e447984 */ /* 0x000f680008004c00 */
[----:B------:R-:W5:Y:S01]  /*0e30*/  LDS.128 R56, [R78.X4+UR5+0x100] ;  /* 0x000100054e387984 */ /* 0x000f620008004c00 */
[C---:B-1----:R-:W-:Y:S01]  /*0e40*/  FFMA R86, R16.reuse, R48, R73 ;  /* 0x0000003010567223 */ /* 0x042fe20000000049 */
[----:B--2---:R-:W-:-:S03]  /*0e50*/  FFMA R74, R16, R52, R74 ;  /* 0x00000034104a7223 */ /* 0x004fc6000000004a */
[C---:B------:R-:W-:Y:S01]  /*0e60*/  FFMA R87, R17.reuse, R49, R86 ;  /* 0x0000003111577223 */ /* 0x040fe20000000056 */
[----:B---3--:R-:W-:Y:S01]  /*0e70*/  FFMA R72, R16, R40, R72 ;  /* 0x0000002810487223 */ /* 0x008fe20000000048 */
[C---:B------:R-:W-:Y:S02]  /*0e80*/  FFMA R85, R17.reuse, R53, R74 ;  /* 0x0000003511557223 */ /* 0x040fe4000000004a */
[----:B------:R-:W-:Y:S01]  /*0e90*/  FFMA R86, R18, R50, R87 ;  /* 0x0000003212567223 */ /* 0x000fe20000000057 */
[----:B----4-:R-:W-:Y:S01]  /*0ea0*/  FFMA R16, R16, R64, R75 ;  /* 0x0000004010107223 */ /* 0x010fe2000000004b */
[C---:B------:R-:W-:Y:S01]  /*0eb0*/  FFMA R89, R17.reuse, R41, R72 ;  /* 0x0000002911597223 */ /* 0x040fe20000000048 */
[C---:B------:R-:W-:Y:S01]  /*0ec0*/  FFMA R88, R18.reuse, R54, R85 ;  /* 0x0000003612587223 */ /* 0x040fe20000000055 */
[----:B------:R-:W1:Y:S01]  /*0ed0*/  LDS.128 R72, [R78.X4+UR5+0x180] ;  /* 0x000180054e487984 */ /* 0x000e620008004c00 */
[----:B------:R-:W-:Y:S01]  /*0ee0*/  FFMA R17, R17, R65, R16 ;  /* 0x0000004111117223 */ /* 0x000fe20000000010 */
[C---:B------:R-:W-:Y:S01]  /*0ef0*/  FFMA R16, R18.reuse, R42, R89 ;  /* 0x0000002a12107223 */ /* 0x040fe20000000059 */
[C---:B------:R-:W-:Y:S01]  /*0f00*/  FFMA R87, R19.reuse, R51, R86 ;  /* 0x0000003313577223 */ /* 0x040fe20000000056 */
[C---:B------:R-:W-:Y:S01]  /*0f10*/  FFMA R89, R19.reuse, R55, R88 ;  /* 0x0000003713597223 */ /* 0x040fe20000000058 */
[----:B------:R-:W-:Y:S01]  /*0f20*/  FFMA R18, R18, R66, R17 ;  /* 0x0000004212127223 */ /* 0x000fe20000000011 */
[C---:B------:R-:W-:Y:S01]  /*0f30*/  FFMA R85, R19.reuse, R43, R16 ;  /* 0x0000002b13557223 */ /* 0x040fe20000000010 */
[C---:B-----5:R-:W-:Y:S01]  /*0f40*/  FFMA R16, R68.reuse, R48, R61 ;  /* 0x0000003044107223 */ /* 0x060fe2000000003d */
[C---:B------:R-:W-:Y:S01]  /*0f50*/  FFMA R62, R68.reuse, R52, R62 ;  /* 0x00000034443e7223 */ /* 0x040fe2000000003e */
[----:B------:R-:W-:Y:S01]  /*0f60*/  FFMA R91, R19, R67, R18 ;  /* 0x00000043135b7223 */ /* 0x000fe20000000012 */
[C---:B------:R-:W-:Y:S01]  /*0f70*/  FFMA R18, R68.reuse, R64, R63 ;  /* 0x0000004044127223 */ /* 0x040fe2000000003f */
[C---:B------:R-:W-:Y:S01]  /*0f80*/  FFMA R93, R69.reuse, R49, R16 ;  /* 0x00000031455d7223 */ /* 0x040fe20000000010 */
[-C--:B------:R-:W-:Y:S01]  /*0f90*/  FFMA R60, R68, R40.reuse, R60 ;  /* 0x00000028443c7223 */ /* 0x080fe2000000003c */
[C---:B------:R-:W-:Y:S01]  /*0fa0*/  FFMA R63, R69.reuse, R53, R62 ;  /* 0x00000035453f7223 */ /* 0x040fe2000000003e */
[C---:B------:R-:W-:Y:S01]  /*0fb0*/  FFMA R61, R69.reuse, R65, R18 ;  /* 0x00000041453d7223 */ /* 0x040fe20000000012 */
[----:B------:R-:W-:Y:S01]  /*0fc0*/  FFMA R36, R56, R40, R36 ;  /* 0x0000002838247223 */ /* 0x000fe20000000024 */
[----:B------:R-:W2:Y:S01]  /*0fd0*/  LDS.128 R16, [R78.X4+UR5+0x1000] ;  /* 0x001000054e107984 */ /* 0x000ea20008004c00 */
[----:B------:R-:W-:Y:S01]  /*0fe0*/  FFMA R69, R69, R41, R60 ;  /* 0x0000002945457223 */ /* 0x000fe2000000003c */
[C---:B------:R-:W-:Y:S01]  /*0ff0*/  FFMA R60, R70.reuse, R50, R93 ;  /* 0x00000032463c7223 */ /* 0x040fe2000000005d */
[C---:B------:R-:W-:Y:S01]  /*1000*/  FFMA R62, R70.reuse, R54, R63 ;  /* 0x00000036463e7223 */ /* 0x040fe2000000003f */
[C---:B------:R-:W-:Y:S01]  /*1010*/  FFMA R68, R70.reuse, R66, R61 ;  /* 0x0000004246447223 */ /* 0x040fe2000000003d */
[----:B------:R-:W-:Y:S01]  /*1020*/  FFMA R70, R70, R42, R69 ;  /* 0x0000002a46467223 */ /* 0x000fe20000000045 */
[C---:B------:R-:W-:Y:S01]  /*1030*/  FFMA R93, R71.reuse, R51, R60 ;  /* 0x00000033475d7223 */ /* 0x040fe2000000003c */
[C---:B------:R-:W-:Y:S01]  /*1040*/  FFMA R95, R71.reuse, R55, R62 ;  /* 0x00000037475f7223 */ /* 0x040fe2000000003e */
[C---:B------:R-:W-:Y:S01]  /*1050*/  FFMA R60, R56.reuse, R52, R38 ;  /* 0x00000034383c7223 */ /* 0x040fe20000000026 */
[C---:B------:R-:W-:Y:S01]  /*1060*/  FFMA R62, R56.reuse, R64, R39 ;  /* 0x00000040383e7223 */ /* 0x040fe20000000027 */
[----:B------:R-:W-:Y:S01]  /*1070*/  FFMA R38, R56, R48, R37 ;  /* 0x0000003038267223 */ /* 0x000fe20000000025 */
[----:B------:R-:W-:Y:S01]  /*1080*/  FFMA R97, R71, R67, R68 ;  /* 0x0000004347617223 */ /* 0x000fe20000000044 */
[C---:B------:R-:W-:Y:S01]  /*1090*/  FFMA R63, R57.reuse, R53, R60 ;  /* 0x00000035393f7223 */ /* 0x040fe2000000003c */
[C---:B------:R-:W-:Y:S01]  /*10a0*/  FFMA R61, R57.reuse, R65, R62 ;  /* 0x00000041393d7223 */ /* 0x040fe2000000003e */
[C---:B------:R-:W-:Y:S01]  /*10b0*/  FFMA R69, R57.reuse, R49, R38 ;  /* 0x0000003139457223 */ /* 0x040fe20000000026 */
[----:B------:R-:W-:Y:S01]  /*10c0*/  FFMA R57, R57, R41, R36 ;  /* 0x0000002939397223 */ /* 0x000fe20000000024 */
[C---:B------:R-:W-:Y:S01]  /*10d0*/  FFMA R60, R58.reuse, R54, R63 ;  /* 0x000000363a3c7223 */ /* 0x040fe2000000003f */
[----:B------:R-:W3:Y:S01]  /*10e0*/  LDS.128 R36, [R78.X4+UR5+0x1080] ;  /* 0x001080054e247984 */ /* 0x000ee20008004c00 */
[C---:B------:R-:W-:Y:S01]  /*10f0*/  FFMA R56, R58.reuse, R50, R69 ;  /* 0x000000323a387223 */ /* 0x040fe20000000045 */
[C---:B------:R-:W-:Y:S01]  /*1100*/  FFMA R62, R58.reuse, R66, R61 ;  /* 0x000000423a3e7223 */ /* 0x040fe2000000003d */
[----:B------:R-:W-:Y:S01]  /*1110*/  FFMA R58, R58, R42, R57 ;  /* 0x0000002a3a3a7223 */ /* 0x000fe20000000039 */
[C---:B------:R-:W-:Y:S01]  /*1120*/  FFMA R105, R59.reuse, R55, R60 ;  /* 0x000000373b697223 */ /* 0x040fe2000000003c */
[C---:B------:R-:W-:Y:S01]  /*1130*/  FFMA R103, R59.reuse, R51, R56 ;  /* 0x000000333b677223 */ /* 0x040fe20000000038 */
[----:B------:R-:W-:Y:S01]  /*1140*/  FFMA R107, R59, R67, R62 ;  /* 0x000000433b6b7223 */ /* 0x000fe2000000003e */
[C---:B-1----:R-:W-:Y:S01]  /*1150*/  FFMA R32, R72.reuse, R40, R32 ;  /* 0x0000002848207223 */ /* 0x042fe20000000020 */
[C---:B------:R-:W-:Y:S01]  /*1160*/  FFMA R56, R72.reuse, R64, R35 ;  /* 0x0000004048387223 */ /* 0x040fe20000000023 */
[C---:B------:R-:W-:Y:S01]  /*1170*/  FFMA R34, R72.reuse, R52, R34 ;  /* 0x0000003448227223 */ /* 0x040fe20000000022 */
[----:B------:R-:W-:Y:S01]  /*1180*/  FFMA R72, R72, R48, R33 ;  /* 0x0000003048487223 */ /* 0x000fe20000000021 */
        /* <DEDUP_REMOVED lines=8> */
[----:B------:R-:W1:Y:S01]  /*1210*/  LDS.128 R32, [R78.X4+UR5+0x1100] ;  /* 0x001100054e207984 */ /* 0x000e620008004c00 */
[C---:B------:R-:W-:Y:S01]  /*1220*/  FFMA R119, R75.reuse, R43, R56 ;  /* 0x0000002b4b777223 */ /* 0x040fe20000000038 */
[----:B------:R-:W-:Y:S01]  /*1230*/  FFMA R117, R75, R67, R60 ;  /* 0x000000434b757223 */ /* 0x000fe2000000003c */
[----:B------:R-:W-:Y:S01]  /*1240*/  FFMA R74, R74, R50, R73 ;  /* 0x000000324a4a7223 */ /* 0x000fe20000000049 */
[C---:B--2---:R-:W-:Y:S01]  /*1250*/  FFMA R56, R16.reuse, R64, R27 ;  /* 0x0000004010387223 */ /* 0x044fe2000000001b */
[C---:B------:R-:W-:Y:S01]  /*1260*/  FFMA R26, R16.reuse, R52, R26 ;  /* 0x00000034101a7223 */ /* 0x040fe2000000001a */
[C---:B------:R-:W-:Y:S01]  /*1270*/  FFMA R24, R16.reuse, R40, R24 ;  /* 0x0000002810187223 */ /* 0x040fe20000000018 */
        /* <DEDUP_REMOVED lines=8> */
[----:B------:R-:W2:Y:S01]  /*1300*/  LDS.128 R24, [R78.X4+UR5+0x1180] ;  /* 0x001180054e187984 */ /* 0x000ea20008004c00 */
[----:B------:R-:W-:Y:S01]  /*1310*/  FFMA R18, R18, R50, R17 ;  /* 0x0000003212127223 */ /* 0x000fe20000000011 */
[C---:B------:R-:W-:Y:S01]  /*1320*/  FFMA R123, R19.reuse, R55, R16 ;  /* 0x00000037137b7223 */ /* 0x040fe20000000010 */
[C---:B------:R-:W-:Y:S01]  /*1330*/  FFMA R125, R19.reuse, R67, R56 ;  /* 0x00000043137d7223 */ /* 0x040fe20000000038 */
[C---:B------:R-:W-:Y:S01]  /*1340*/  FFMA R72, R19.reuse, R43, R72 ;  /* 0x0000002b13487223 */ /* 0x040fe20000000048 */
[-C--:B------:R-:W-:Y:S01]  /*1350*/  FFMA R121, R19, R51.reuse, R18 ;  /* 0x0000003313797223 */ /* 0x080fe20000000012 */
[C---:B---3--:R-:W-:Y:S01]  /*1360*/  FFMA R20, R36.reuse, R40, R20 ;  /* 0x0000002824147223 */ /* 0x048fe20000000014 */
        /* <DEDUP_REMOVED lines=11> */
[----:B------:R-:W-:Y:S01]  /*1420*/  LDS.128 R16, [R78.X4+UR5+0x10] ;  /* 0x000010054e107984 */ /* 0x000fe20008004c00 */
[----:B------:R-:W-:Y:S01]  /*1430*/  FFMA R99, R71, R43, R70 ;  /* 0x0000002b47637223 */ /* 0x000fe20000000046 */
[----:B------:R-:W-:Y:S01]  /*1440*/  FFMA R37, R37, R65, R36 ;  /* 0x0000004125257223 */ /* 0x000fe20000000024 */
[C---:B------:R-:W-:Y:S01]  /*1450*/  FFMA R86, R39.reuse, R55, R86 ;  /* 0x0000003727567223 */ /* 0x040fe20000000056 */
[----:B------:R-:W3:Y:S01]  /*1460*/  LDS.128 R20, [R84+0x90] ;  /* 0x0000900054147984 */ /* 0x000ee20000000c00 */
[C---:B------:R-:W-:Y:S01]  /*1470*/  FFMA R74, R39.reuse, R51, R74 ;  /* 0x00000033274a7223 */ /* 0x040fe2000000004a */
[----:B------:R-:W-:Y:S01]  /*1480*/  FFMA R88, R38, R66, R37 ;  /* 0x0000004226587223 */ /* 0x000fe20000000025 */
[C---:B-1----:R-:W-:Y:S01]  /*1490*/  FFMA R38, R32.reuse, R64, R47 ;  /* 0x0000004020267223 */ /* 0x042fe2000000002f */
[----:B------:R-:W1:Y:S01]  /*14a0*/  LDS.128 R56, [R84+0x110] ;  /* 0x0001100054387984 */ /* 0x000e620000000c00 */
[C---:B------:R-:W-:Y:S01]  /*14b0*/  FFMA R36, R32.reuse, R48, R45 ;  /* 0x0000003020247223 */ /* 0x040fe2000000002d */
[C---:B------:R-:W-:Y:S01]  /*14c0*/  FFMA R88, R39.reuse, R67, R88 ;  /* 0x0000004327587223 */ /* 0x040fe20000000058 */
[----:B------:R-:W-:Y:S01]  /*14d0*/  FFMA R90, R39, R43, R90 ;  /* 0x0000002b275a7223 */ /* 0x000fe2000000005a */
[----:B------:R-:W4:Y:S01]  /*14e0*/  LDS.128 R60, [R84+0x10] ;  /* 0x00001000543c7984 */ /* 0x000f220000000c00 */
[C---:B------:R-:W-:Y:S01]  /*14f0*/  FFMA R45, R33.reuse, R65, R38 ;  /* 0x00000041212d7223 */ /* 0x040fe20000000026 */
[----:B------:R-:W-:Y:S01]  /*1500*/  FFMA R73, R33, R49, R36 ;  /* 0x0000003121497223 */ /* 0x000fe20000000024 */
[C---:B------:R-:W-:Y:S01]  /*1510*/  FFMA R46, R32.reuse, R52, R46 ;  /* 0x00000034202e7223 */ /* 0x040fe2000000002e */
[----:B------:R-:W5:Y:S01]  /*1520*/  LDS.128 R68, [R84+0x190] ;  /* 0x0001900054447984 */ /* 0x000f620000000c00 */
[----:B------:R-:W-:-:S02]  /*1530*/  FFMA R32, R32, R40, R44 ;  /* 0x0000002820207223 */ /* 0x000fc4000000002c */
[C---:B------:R-:W-:Y:S01]  /*1540*/  FFMA R47, R33.reuse, R53, R46 ;  /* 0x00000035212f7223 */ /* 0x040fe2000000002e */
[----:B------:R-:W5:Y:S01]  /*1550*/  LDS.128 R36, [R78.X4+UR5+0x90] ;  /* 0x000090054e247984 */ /* 0x000f620008004c00 */
[----:B------:R-:W-:Y:S01]  /*1560*/  FFMA R33, R33, R41, R32 ;  /* 0x0000002921217223 */ /* 0x000fe20000000020 */
[C---:B--2---:R-:W-:Y:S01]  /*1570*/  FFMA R30, R24.reuse, R52, R30 ;  /* 0x00000034181e7223 */ /* 0x044fe2000000001e */
[C---:B------:R-:W-:Y:S01]  /*1580*/  FFMA R48, R24.reuse, R48, R29 ;  /* 0x0000003018307223 */ /* 0x040fe2000000001d */
[C---:B------:R-:W-:Y:S01]  /*1590*/  FFMA R64, R24.reuse, R64, R31 ;  /* 0x0000004018407223 */ /* 0x040fe2000000001f */
[----:B------:R-:W-:Y:S01]  /*15a0*/  FFMA R24, R24, R40, R28 ;  /* 0x0000002818187223 */ /* 0x000fe2000000001c */
[C---:B------:R-:W-:Y:S01]  /*15b0*/  FFMA R53, R25.reuse, R53, R30 ;  /* 0x0000003519357223 */ /* 0x040fe2000000001e */
[C---:B------:R-:W-:Y:S01]  /*15c0*/  FFMA R49, R25.reuse, R49, R48 ;  /* 0x0000003119317223 */ /* 0x040fe20000000030 */
[----:B------:R-:W2:Y:S01]  /*15d0*/  LDS.128 R28, [R78.X4+UR5+0x110] ;  /* 0x000110054e1c7984 */ /* 0x000ea20008004c00 */
[C---:B------:R-:W-:Y:S01]  /*15e0*/  FFMA R65, R25.reuse, R65, R64 ;  /* 0x0000004119417223 */ /* 0x040fe20000000040 */
[----:B------:R-:W-:Y:S01]  /*15f0*/  FFMA R25, R25, R41, R24 ;  /* 0x0000002919197223 */ /* 0x000fe20000000018 */
[C---:B------:R-:W-:Y:S01]  /*1600*/  FFMA R46, R34.reuse, R66, R45 ;  /* 0x00000042222e7223 */ /* 0x040fe2000000002d */
[C---:B------:R-:W-:Y:S01]  /*1610*/  FFMA R44, R34.reuse, R54, R47 ;  /* 0x00000036222c7223 */ /* 0x040fe2000000002f */
[-C--:B------:R-:W-:Y:S01]  /*1620*/  FFMA R32, R34, R50.reuse, R73 ;  /* 0x0000003222207223 */ /* 0x080fe20000000049 */
[C---:B------:R-:W-:Y:S01]  /*1630*/  FFMA R50, R26.reuse, R50, R49 ;  /* 0x000000321a327223 */ /* 0x040fe20000000031 */
[C---:B------:R-:W-:Y:S01]  /*1640*/  FFMA R66, R26.reuse, R66, R65 ;  /* 0x000000421a427223 */ /* 0x040fe20000000041 */
[C---:B------:R-:W-:Y:S01]  /*1650*/  FFMA R54, R26.reuse, R54, R53 ;  /* 0x000000361a367223 */ /* 0x040fe20000000035 */
[-C--:B------:R-:W-:Y:S01]  /*1660*/  FFMA R26, R26, R42.reuse, R25 ;  /* 0x0000002a1a1a7223 */ /* 0x080fe20000000019 */
[----:B------:R-:W-:Y:S01]  /*1670*/  FFMA R34, R34, R42, R33 ;  /* 0x0000002a22227223 */ /* 0x000fe20000000021 */
[C---:B------:R-:W-:Y:S01]  /*1680*/  FFMA R73, R35.reuse, R51, R32 ;  /* 0x0000003323497223 */ /* 0x040fe20000000020 */
[----:B------:R-:W-:Y:S01]  /*1690*/  FFMA R101, R35, R67, R46 ;  /* 0x0000004323657223 */ /* 0x000fe2000000002e */
[----:B------:R-:W-:Y:S01]  /*16a0*/  FFMA R65, R27, R43, R26 ;  /* 0x0000002b1b417223 */ /* 0x000fe2000000001a */
[C---:B------:R-:W-:Y:S01]  /*16b0*/  FFMA R75, R35.reuse, R55, R44 ;  /* 0x00000037234b7223 */ /* 0x040fe2000000002c */
[----:B------:R-:W-:Y:S01]  /*16c0*/  FFMA R109, R35, R43, R34 ;  /* 0x0000002b236d7223 */ /* 0x000fe20000000022 */
[C---:B---3--:R-:W-:Y:S01]  /*16d0*/  FFMA R26, R16.reuse, R20, R87 ;  /* 0x00000014101a7223 */ /* 0x048fe20000000057 */
[C---:B------:R-:W-:Y:S01]  /*16e0*/  FFMA R67, R27.reuse, R67, R66 ;  /* 0x000000431b437223 */ /* 0x040fe20000000042 */
[C---:B------:R-:W-:Y:S01]  /*16f0*/  FFMA R55, R27.reuse, R55, R54 ;  /* 0x000000371b377223 */ /* 0x040fe20000000036 */
[----:B------:R-:W-:Y:S01]  /*1700*/  FFMA R53, R27, R51, R50 ;  /* 0x000000331b357223 */ /* 0x000fe20000000032 */
[C---:B-1----:R-:W-:Y:S01]  /*1710*/  FFMA R32, R16.reuse, R56, R89 ;  /* 0x0000003810207223 */ /* 0x042fe20000000059 */
[C---:B------:R-:W-:Y:S01]  /*1720*/  FFMA R35, R17.reuse, R21, R26 ;  /* 0x0000001511237223 */ /* 0x040fe2000000001a */
[----:B------:R-:W-:Y:S01]  /*1730*/  LDS.128 R48, [R78.X4+UR5+0x1110] ;  /* 0x001110054e307984 */ /* 0x000fe20008004c00 */
[----:B----4-:R-:W-:Y:S01]  /*1740*/  FFMA R24, R16, R60, R85 ;  /* 0x0000003c10187223 */ /* 0x010fe20000000055 */
[C---:B------:R-:W-:Y:S01]  /*1750*/  FFMA R33, R17.reuse, R57, R32 ;  /* 0x0000003911217223 */ /* 0x040fe20000000020 */
[----:B------:R-:W-:Y:S01]  /*1760*/  FFMA R32, R18, R22, R35 ;  /* 0x0000001612207223 */ /* 0x000fe20000000023 */
[----:B------:R-:W-:Y:S01]  /*1770*/  LDS.128 R44, [R78.X4+UR5+0x20] ;  /* 0x000020054e2c7984 */ /* 0x000fe20008004c00 */
[----:B-----5:R-:W-:Y:S01]  /*1780*/  FFMA R16, R16, R68, R91 ;  /* 0x0000004410107223 */ /* 0x020fe2000000005b */
[C---:B------:R-:W-:Y:S01]  /*1790*/  FFMA R41, R17.reuse, R61, R24 ;  /* 0x0000003d11297223 */ /* 0x040fe20000000018 */
[C---:B------:R-:W-:Y:S01]  /*17a0*/  FFMA R34, R18.reuse, R58, R33 ;  /* 0x0000003a12227223 */ /* 0x040fe20000000021 */
[----:B------:R-:W1:Y:S01]  /*17b0*/  LDS.128 R24, [R78.X4+UR5+0x190] ;  /* 0x000190054e187984 */ /* 0x000e620008004c00 */
[----:B------:R-:W-:Y:S01]  /*17c0*/  FFMA R17, R17, R69, R16 ;  /* 0x0000004511117223 */ /* 0x000fe20000000010 */
[----:B------:R-:W-:Y:S01]  /*17d0*/  FFMA R16, R18, R62, R41 ;  /* 0x0000003e12107223 */ /* 0x000fe20000000029 */
[C---:B------:R-:W-:Y:S01]  /*17e0*/  FFMA R87, R19.reuse, R23, R32 ;  /* 0x0000001713577223 */ /* 0x040fe20000000020 */
[----:B------:R-:W-:Y:S01]  /*17f0*/  FFMA R32, R36, R68, R97 ;  /* 0x0000004424207223 */ /* 0x000fe20000000061 */
[----:B------:R-:W-:Y:S01]  /*1800*/  FFMA R18, R18, R70, R17 ;  /* 0x0000004612127223 */ /* 0x000fe20000000011 */
[----:B------:R-:W-:Y:S01]  /*1810*/  FFMA R85, R19, R63, R16 ;  /* 0x0000003f13557223 */ /* 0x000fe20000000010 */
[C---:B------:R-:W-:Y:S01]  /*1820*/  FFMA R16, R36.reuse, R20, R93 ;  /* 0x0000001424107223 */ /* 0x040fe2000000005d */
        /* <DEDUP_REMOVED lines=8> */
[C---:B------:R-:W-:Y:S01]  /*18b0*/  FFMA R36, R38.reuse, R70, R33 ;  /* 0x0000004626247223 */ /* 0x040fe20000000021 */
[----:B------:R-:W3:Y:S01]  /*18c0*/  LDS.128 R16, [R78.X4+UR5+0x1010] ;  /* 0x001010054e107984 */ /* 0x000ee20008004c00 */
[C---:B------:R-:W-:Y:S01]  /*18d0*/  FFMA R34, R38.reuse, R58, R35 ;  /* 0x0000003a26227223 */ /* 0x040fe20000000023 */
[C---:B------:R-:W-:Y:S01]  /*18e0*/  FFMA R32, R38.reuse, R22, R41 ;  /* 0x0000001626207223 */ /* 0x040fe20000000029 */
[C---:B------:R-:W-:Y:S01]  /*18f0*/  FFMA R97, R39.reuse, R71, R36 ;  /* 0x0000004727617223 */ /* 0x040fe20000000024 */
        /* <DEDUP_REMOVED lines=19> */
[C---:B-1----:R-:W-:Y:S01]  /*1a30*/  FFMA R32, R24.reuse, R68, R117 ;  /* 0x0000004418207223 */ /* 0x042fe20000000075 */
[C---:B------:R-:W-:Y:S01]  /*1a40*/  FFMA R103, R31.reuse, R23, R28 ;  /* 0x000000171f677223 */ /* 0x040fe2000000001c */
[----:B------:R-:W-:Y:S01]  /*1a50*/  FFMA R111, R31, R63, R30 ;  /* 0x0000003f1f6f7223 */ /* 0x000fe2000000001e */
        /* <DEDUP_REMOVED lines=15> */
[C---:B---3--:R-:W-:Y:S01]  /*1b50*/  FFMA R72, R16.reuse, R60, R72 ;  /* 0x0000003c10487223 */ /* 0x048fe20000000048 */
[C---:B------:R-:W-:Y:S01]  /*1b60*/  FFMA R26, R16.reuse, R68, R125 ;  /* 0x00000044101a7223 */ /* 0x040fe2000000007d */
[C---:B------:R-:W-:Y:S01]  /*1b70*/  FFMA R24, R16.reuse, R56, R123 ;  /* 0x0000003810187223 */ /* 0x040fe2000000007b */
[----:B------:R-:W-:Y:S01]  /*1b80*/  FFMA R16, R16, R20, R121 ;  /* 0x0000001410107223 */ /* 0x000fe20000000079 */
[C---:B------:R-:W-:Y:S01]  /*1b90*/  FFMA R29, R17.reuse, R61, R72 ;  /* 0x0000003d111d7223 */ /* 0x040fe20000000048 */
[C---:B------:R-:W-:Y:S01]  /*1ba0*/  FFMA R25, R17.reuse, R69, R26 ;  /* 0x0000004511197223 */ /* 0x040fe2000000001a */
[C---:B------:R-:W-:Y:S01]  /*1bb0*/  FFMA R27, R17.reuse, R57, R24 ;  /* 0x00000039111b7223 */ /* 0x040fe20000000018 */
[----:B------:R-:W-:Y:S01]  /*1bc0*/  FFMA R17, R17, R21, R16 ;  /* 0x0000001511117223 */ /* 0x000fe20000000010 */
[----:B------:R-:W1:Y:S01]  /*1bd0*/  LDS.128 R40, [R78.X4+UR5+0x1190] ;  /* 0x001190054e287984 */ /* 0x000e620008004c00 */
[C---:B------:R-:W-:Y:S01]  /*1be0*/  FFMA R64, R18.reuse, R62, R29 ;  /* 0x0000003e12407223 */ /* 0x040fe2000000001d */
[C---:B------:R-:W-:Y:S01]  /*1bf0*/  FFMA R24, R18.reuse, R70, R25 ;  /* 0x0000004612187223 */ /* 0x040fe20000000019 */
[C---:B------:R-:W-:Y:S01]  /*1c00*/  FFMA R16, R18.reuse, R58, R27 ;  /* 0x0000003a12107223 */ /* 0x040fe2000000001b */
[----:B------:R-:W-:Y:S01]  /*1c10*/  FFMA R18, R18, R22, R17 ;  /* 0x0000001612127223 */ /* 0x000fe20000000011 */
[C---:B--2---:R-:W-:Y:S01]  /*1c20*/  FFMA R74, R36.reuse, R20, R74 ;  /* 0x00000014244a7223 */ /* 0x044fe2000000004a */
[C---:B------:R-:W-:Y:S01]  /*1c30*/  FFMA R86, R36.reuse, R56, R86 ;  /* 0x0000003824567223 */ /* 0x040fe20000000056 */
        /* <DEDUP_REMOVED lines=11> */
[----:B------:R-:W2:Y:S01]  /*1cf0*/  LDS.128 R28, [R84+0x20] ;  /* 0x00002000541c7984 */ /* 0x000ea20000000c00 */
[----:B------:R-:W-:Y:S01]  /*1d00*/  FFMA R37, R37, R69, R88 ;  /* 0x0000004525257223 */ /* 0x000fe20000000058 */
[----:B------:R-:W-:Y:S01]  /*1d10*/  FFMA R86, R38, R62, R25 ;  /* 0x0000003e26567223 */ /* 0x000fe20000000019 */
[----:B------:R-:W-:Y:S01]  /*1d20*/  FFMA R36, R48, R20, R73 ;  /* 0x0000001430247223 */ /* 0x000fe20000000049 */
[----:B------:R-:W3:Y:S01]  /*1d30*/  LDS.128 R16, [R84+0xa0] ;  /* 0x0000a00054107984 */ /* 0x000ee20000000c00 */
[----:B------:R-:W-:Y:S01]  /*1d40*/  FFMA R74, R38, R70, R37 ;  /* 0x00000046264a7223 */ /* 0x000fe20000000025 */
[C---:B------:R-:W-:Y:S01]  /*1d50*/  FFMA R38, R48.reuse, R56, R75 ;  /* 0x0000003830267223 */ /* 0x040fe2000000004b */
[C---:B------:R-:W-:Y:S01]  /*1d60*/  FFMA R52, R48.reuse, R68, R101 ;  /* 0x0000004430347223 */ /* 0x040fe20000000065 */
[----:B------:R-:W4:Y:S01]  /*1d70*/  LDS.128 R24, [R84+0x120] ;  /* 0x0001200054187984 */ /* 0x000f220000000c00 */
[C---:B------:R-:W-:Y:S01]  /*1d80*/  FFMA R74, R39.reuse, R71, R74 ;  /* 0x00000047274a7223 */ /* 0x040fe2000000004a */
[C---:B------:R-:W-:Y:S01]  /*1d90*/  FFMA R72, R39.reuse, R59, R72 ;  /* 0x0000003b27487223 */ /* 0x040fe20000000048 */
[C---:B------:R-:W-:Y:S01]  /*1da0*/  FFMA R66, R39.reuse, R23, R66 ;  /* 0x0000001727427223 */ /* 0x040fe20000000042 */
[----:B------:R-:W5:Y:S01]  /*1db0*/  LDS.128 R32, [R84+0x1a0] ;  /* 0x0001a00054207984 */ /* 0x000f620000000c00 */
[----:B------:R-:W-:Y:S01]  /*1dc0*/  FFMA R86, R39, R63, R86 ;  /* 0x0000003f27567223 */ /* 0x000fe20000000056 */
[C---:B------:R-:W-:Y:S01]  /*1dd0*/  FFMA R75, R49.reuse, R57, R38 ;  /* 0x00000039314b7223 */ /* 0x040fe20000000026 */
[C---:B------:R-:W-:Y:S01]  /*1de0*/  FFMA R101, R49.reuse, R21, R36 ;  /* 0x0000001531657223 */ /* 0x040fe20000000024 */
[----:B------:R-:W-:Y:S01]  /*1df0*/  FFMA R48, R48, R60, R109 ;  /* 0x0000003c30307223 */ /* 0x000fe2000000006d */
[----:B------:R-:W5:Y:S01]  /*1e00*/  LDS.128 R36, [R78.X4+UR5+0xa0] ;  /* 0x0000a0054e247984 */ /* 0x000f620008004c00 */
[C---:B------:R-:W-:Y:S01]  /*1e10*/  FFMA R73, R49.reuse, R69, R52 ;  /* 0x0000004531497223 */ /* 0x040fe20000000034 */
[C---:B------:R-:W-:Y:S01]  /*1e20*/  FFMA R52, R50.reuse, R58, R75 ;  /* 0x0000003a32347223 */ /* 0x040fe2000000004b */
[----:B------:R-:W-:Y:S01]  /*1e30*/  FFMA R49, R49, R61, R48 ;  /* 0x0000003d31317223 */ /* 0x000fe20000000030 */
[C---:B------:R-:W-:Y:S01]  /*1e40*/  FFMA R48, R50.reuse, R22, R101 ;  /* 0x0000001632307223 */ /* 0x040fe20000000065 */
[----:B------:R-:W-:Y:S01]  /*1e50*/  FFMA R54, R50, R70, R73 ;  /* 0x0000004632367223 */ /* 0x000fe20000000049 */
[----:B-1----:R-:W-:Y:S01]  /*1e60*/  FFMA R20, R40, R20, R53 ;  /* 0x0000001428147223 */ /* 0x002fe20000000035 */
        /* <DEDUP_REMOVED lines=8> */
[----:B------:R-:W-:Y:S01]  /*1ef0*/  FFMA R40, R40, R60, R65 ;  /* 0x0000003c28287223 */ /* 0x000fe20000000041 */
[----:B------:R-:W1:Y:S01]  /*1f00*/  LDS.128 R48, [R78.X4+UR5+0x120] ;  /* 0x000120054e307984 */ /* 0x000e620008004c00 */
        /* <DEDUP_REMOVED lines=8> */
[C---:B--2---:R-:W-:Y:S01]  /*1f90*/  FFMA R20, R44.reuse, R28, R85 ;  /* 0x0000001c2c147223 */ /* 0x044fe20000000055 */
[C---:B------:R-:W-:Y:S01]  /*1fa0*/  FFMA R71, R43.reuse, R71, R70 ;  /* 0x000000472b477223 */ /* 0x040fe20000000046 */
[C---:B---3--:R-:W-:Y:S01]  /*1fb0*/  FFMA R22, R44.reuse, R16, R87 ;  /* 0x000000102c167223 */ /* 0x048fe20000000057 */
[C---:B------:R-:W-:Y:S01]  /*1fc0*/  FFMA R65, R43.reuse, R59, R58 ;  /* 0x0000003b2b417223 */ /* 0x040fe2000000003a */
[----:B------:R-:W-:Y:S01]  /*1fd0*/  FFMA R69, R43, R63, R42 ;  /* 0x0000003f2b457223 */ /* 0x000fe2000000002a */
[C---:B------:R-:W-:Y:S01]  /*1fe0*/  FFMA R53, R45.reuse, R29, R20 ;  /* 0x0000001d2d357223 */ /* 0x040fe20000000014 */
[C---:B----4-:R-:W-:Y:S01]  /*1ff0*/  FFMA R40, R44.reuse, R24, R89 ;  /* 0x000000182c287223 */ /* 0x050fe20000000059 */
[C---:B------:R-:W-:Y:S01]  /*2000*/  FFMA R43, R45.reuse, R17, R22 ;  /* 0x000000112d2b7223 */ /* 0x040fe20000000016 */
[----:B------:R-:W-:Y:S01]  /*2010*/  LDS.128 R60, [R78.X4+UR5+0x1120] ;  /* 0x001120054e3c7984 */ /* 0x000fe20008004c00 */
[----:B-----5:R-:W-:Y:S01]  /*2020*/  FFMA R44, R44, R32, R91 ;  /* 0x000000202c2c7223 */ /* 0x020fe2000000005b */
[----:B------:R-:W-:-:S02]  /*2030*/  FFMA R41, R45, R25, R40 ;  /* 0x000000192d297223 */ /* 0x000fc40000000028 */
[----:B------:R-:W2:Y:S01]  /*2040*/  LDS.128 R20, [R78.X4+UR5+0x1a0] ;  /* 0x0001a0054e147984 */ /* 0x000ea20008004c00 */
        /* <DEDUP_REMOVED lines=12> */
[----:B------:R-:W-:Y:S01]  /*2110*/  FFMA R36, R36, R28, R99 ;  /* 0x0000001c24247223 */ /* 0x000fe20000000063 */
[C---:B------:R-:W-:Y:S01]  /*2120*/  FFMA R47, R37.reuse, R25, R42 ;  /* 0x00000019252f7223 */ /* 0x040fe2000000002a */
[C---:B------:R-:W-:Y:S01]  /*2130*/  FFMA R53, R37.reuse, R17, R40 ;  /* 0x0000001125357223 */ /* 0x040fe20000000028 */
[C---:B------:R-:W-:Y:S01]  /*2140*/  FFMA R45, R37.reuse, R33, R44 ;  /* 0x00000021252d7223 */ /* 0x040fe2000000002c */
[----:B------:R-:W3:Y:S01]  /*2150*/  LDS.128 R40, [R78.X4+UR5+0x1020] ;  /* 0x001020054e287984 */ /* 0x000ee20008004c00 */
[----:B------:R-:W-:Y:S01]  /*2160*/  FFMA R37, R37, R29, R36 ;  /* 0x0000001d25257223 */ /* 0x000fe20000000024 */
[C---:B------:R-:W-:Y:S01]  /*2170*/  FFMA R36, R38.reuse, R18, R53 ;  /* 0x0000001226247223 */ /* 0x040fe20000000035 */
[C---:B------:R-:W-:Y:S01]  /*2180*/  FFMA R46, R38.reuse, R34, R45 ;  /* 0x00000022262e7223 */ /* 0x040fe2000000002d */
[----:B------:R-:W4:Y:S01]  /*2190*/  LDS.128 R52, [R78.X4+UR5+0x10a0] ;  /* 0x0010a0054e347984 */ /* 0x000f220008004c00 */
[C---:B------:R-:W-:Y:S01]  /*21a0*/  FFMA R44, R38.reuse, R26, R47 ;  /* 0x0000001a262c7223 */ /* 0x040fe2000000002f */
[----:B------:R-:W-:Y:S01]  /*21b0*/  FFMA R38, R38, R30, R37 ;  /* 0x0000001e26267223 */ /* 0x000fe20000000025 */
[C---:B------:R-:W-:Y:S01]  /*21c0*/  FFMA R93, R39.reuse, R19, R36 ;  /* 0x00000013275d7223 */ /* 0x040fe20000000024 */
[C---:B-1----:R-:W-:Y:S01]  /*21d0*/  FFMA R36, R48.reuse, R16, R103 ;  /* 0x0000001030247223 */ /* 0x042fe20000000067 */
        /* <DEDUP_REMOVED lines=29> */
[C---:B------:R-:W-:Y:S01]  /*23b0*/  FFMA R119, R23.reuse, R31, R20 ;  /* 0x0000001f17777223 */ /* 0x040fe20000000014 */
[C---:B------:R-:W-:Y:S01]  /*23c0*/  FFMA R117, R23.reuse, R35, R38 ;  /* 0x0000002317757223 */ /* 0x040fe20000000026 */
[----:B------:R-:W-:Y:S01]  /*23d0*/  FFMA R113, R23, R19, R22 ;  /* 0x0000001317717223 */ /* 0x000fe20000000016 */
[C---:B---3--:R-:W-:Y:S01]  /*23e0*/  FFMA R64, R40.reuse, R28, R64 ;  /* 0x0000001c28407223 */ /* 0x048fe20000000040 */
[C---:B------:R-:W-:Y:S01]  /*23f0*/  FFMA R22, R40.reuse, R32, R125 ;  /* 0x0000002028167223 */ /* 0x040fe2000000007d */
[C---:B------:R-:W-:Y:S01]  /*2400*/  FFMA R20, R40.reuse, R24, R123 ;  /* 0x0000001828147223 */ /* 0x040fe2000000007b */
[----:B------:R-:W-:Y:S01]  /*2410*/  FFMA R111, R51, R31, R50 ;  /* 0x0000001f336f7223 */ /* 0x000fe20000000032 */
[-C--:B------:R-:W-:Y:S01]  /*2420*/  FFMA R40, R40, R16.reuse, R121 ;  /* 0x0000001028287223 */ /* 0x080fe20000000079 */
[----:B------:R-:W1:Y:S01]  /*2430*/  LDS.128 R48, [R78.X4+UR5+0x11a0] ;  /* 0x0011a0054e307984 */ /* 0x000e620008004c00 */
[----:B------:R-:W-:Y:S01]  /*2440*/  FFMA R115, R23, R27, R36 ;  /* 0x0000001b17737223 */ /* 0x000fe20000000024 */
[C---:B------:R-:W-:Y:S01]  /*2450*/  FFMA R37, R41.reuse, R29, R64 ;  /* 0x0000001d29257223 */ /* 0x040fe20000000040 */
[C---:B------:R-:W-:Y:S01]  /*2460*/  FFMA R21, R41.reuse, R33, R22 ;  /* 0x0000002129157223 */ /* 0x040fe20000000016 */
[C---:B------:R-:W-:Y:S01]  /*2470*/  FFMA R23, R41.reuse, R25, R20 ;  /* 0x0000001929177223 */ /* 0x040fe20000000014 */
[-C--:B------:R-:W-:Y:S01]  /*2480*/  FFMA R41, R41, R17.reuse, R40 ;  /* 0x0000001129297223 */ /* 0x080fe20000000028 */
[C---:B----4-:R-:W-:Y:S01]  /*2490*/  FFMA R66, R52.reuse, R16, R66 ;  /* 0x0000001034427223 */ /* 0x050fe20000000042 */
[----:B------:R-:W-:Y:S01]  /*24a0*/  FFMA R72, R52, R24, R72 ;  /* 0x0000001834487223 */ /* 0x000fe20000000048 */
[C---:B------:R-:W-:Y:S01]  /*24b0*/  FFMA R64, R42.reuse, R30, R37 ;  /* 0x0000001e2a407223 */ /* 0x040fe20000000025 */
[C---:B------:R-:W-:Y:S01]  /*24c0*/  FFMA R22, R42.reuse, R34, R21 ;  /* 0x000000222a167223 */ /* 0x040fe20000000015 */
[----:B------:R-:W-:Y:S01]  /*24d0*/  FFMA R20, R42, R26, R23 ;  /* 0x0000001a2a147223 */ /* 0x000fe20000000017 */
[----:B------:R-:W-:Y:S01]  /*24e0*/  FFMA R86, R52, R28, R86 ;  /* 0x0000001c34567223 */ /* 0x000fe20000000056 */
        /* <DEDUP_REMOVED lines=11> */
[----:B------:R-:W-:Y:S01]  /*25a0*/  LDS.128 R56, [R78.X4+UR5+0x30] ;  /* 0x000030054e387984 */ /* 0x000fe20008004c00 */
[----:B------:R-:W-:Y:S01]  /*25b0*/  FFMA R72, R54, R30, R37 ;  /* 0x0000001e36487223 */ /* 0x000fe20000000025 */
[----:B------:R-:W-:Y:S01]  /*25c0*/  FFMA R53, R53, R33, R74 ;  /* 0x0000002135357223 */ /* 0x000fe2000000004a */
[C---:B------:R-:W-:Y:S01]  /*25d0*/  FFMA R52, R60.reuse, R16, R73 ;  /* 0x000000103c347223 */ /* 0x040fe20000000049 */
[----:B------:R-:W2:Y:S01]  /*25e0*/  LDS.128 R20, [R84+0xb0] ;  /* 0x0000b00054147984 */ /* 0x000ea20000000c00 */
[----:B------:R-:W-:Y:S01]  /*25f0*/  FFMA R74, R60, R32, R101 ;  /* 0x000000203c4a7223 */ /* 0x000fe20000000065 */
[----:B------:R-:W-:Y:S01]  /*2600*/  FFMA R70, R54, R34, R53 ;  /* 0x0000002236467223 */ /* 0x000fe20000000035 */
[C---:B------:R-:W-:Y:S01]  /*2610*/  FFMA R54, R60.reuse, R24, R75 ;  /* 0x000000183c367223 */ /* 0x040fe2000000004b */
[----:B------:R-:W3:Y:S01]  /*2620*/  LDS.128 R40, [R84+0x30] ;  /* 0x0000300054287984 */ /* 0x000ee20000000c00 */
[C---:B------:R-:W-:Y:S01]  /*2630*/  FFMA R68, R55.reuse, R27, R68 ;  /* 0x0000001b37447223 */ /* 0x040fe20000000044 */
[C---:B------:R-:W-:Y:S01]  /*2640*/  FFMA R70, R55.reuse, R35, R70 ;  /* 0x0000002337467223 */ /* 0x040fe20000000046 */
[C---:B------:R-:W-:Y:S01]  /*2650*/  FFMA R66, R55.reuse, R19, R66 ;  /* 0x0000001337427223 */ /* 0x040fe20000000042 */
[----:B------:R-:W4:Y:S01]  /*2660*/  LDS.128 R36, [R84+0x130] ;  /* 0x0001300054247984 */ /* 0x000f220000000c00 */
        /* <DEDUP_REMOVED lines=8> */
[----:B------:R-:W5:Y:S01]  /*26f0*/  LDS.128 R44, [R84+0x1b0] ;  /* 0x0001b000542c7984 */ /* 0x000f620000000c00 */
[C---:B------:R-:W-:Y:S01]  /*2700*/  FFMA R86, R62.reuse, R34, R73 ;  /* 0x000000223e567223 */ /* 0x040fe20000000049 */
[C---:B------:R-:W-:Y:S01]  /*2710*/  FFMA R60, R62.reuse, R18, R101 ;  /* 0x000000123e3c7223 */ /* 0x040fe20000000065 */
[----:B------:R-:W-:Y:S01]  /*2720*/  FFMA R62, R62, R30, R61 ;  /* 0x0000001e3e3e7223 */ /* 0x000fe2000000003d */
[C---:B-1----:R-:W-:Y:S01]  /*2730*/  FFMA R16, R48.reuse, R16, R67 ;  /* 0x0000001030107223 */ /* 0x042fe20000000043 */
[C---:B------:R-:W-:Y:S01]  /*2740*/  FFMA R101, R63.reuse, R35, R86 ;  /* 0x000000233f657223 */ /* 0x040fe20000000056 */
[C---:B------:R-:W-:Y:S01]  /*2750*/  FFMA R75, R63.reuse, R27, R74 ;  /* 0x0000001b3f4b7223 */ /* 0x040fe2000000004a */
[C---:B------:R-:W-:Y:S01]  /*2760*/  FFMA R73, R63.reuse, R19, R60 ;  /* 0x000000133f497223 */ /* 0x040fe2000000003c */
[----:B------:R-:W-:Y:S01]  /*2770*/  FFMA R109, R63, R31, R62 ;  /* 0x0000001f3f6d7223 */ /* 0x000fe2000000003e */
[C---:B------:R-:W-:Y:S01]  /*2780*/  FFMA R17, R49.reuse, R17, R16 ;  /* 0x0000001131117223 */ /* 0x040fe20000000010 */
[----:B------:R-:W1:Y:S01]  /*2790*/  LDS.128 R60, [R78.X4+UR5+0x130] ;  /* 0x000130054e3c7984 */ /* 0x000e620008004c00 */
[C---:B------:R-:W-:Y:S01]  /*27a0*/  FFMA R24, R48.reuse, R24, R65 ;  /* 0x0000001830187223 */ /* 0x040fe20000000041 */
[----:B------:R-:W-:Y:S01]  /*27b0*/  FFMA R28, R48, R28, R69 ;  /* 0x0000001c301c7223 */ /* 0x000fe20000000045 */
[----:B------:R-:W-:Y:S01]  /*27c0*/  FFMA R18, R50, R18, R17 ;  /* 0x0000001232127223 */ /* 0x000fe20000000011 */
[----:B------:R-:W-:Y:S01]  /*27d0*/  FFMA R32, R48, R32, R71 ;  /* 0x0000002030207223 */ /* 0x000fe20000000047 */
[C---:B------:R-:W-:Y:S01]  /*27e0*/  FFMA R25, R49.reuse, R25, R24 ;  /* 0x0000001931197223 */ /* 0x040fe20000000018 */
[----:B------:R-:W-:Y:S01]  /*27f0*/  FFMA R29, R49, R29, R28 ;  /* 0x0000001d311d7223 */ /* 0x000fe2000000001c */
[----:B------:R-:W-:Y:S01]  /*2800*/  FFMA R69, R51, R19, R18 ;  /* 0x0000001333457223 */ /* 0x000fe20000000012 */
[----:B------:R-:W-:Y:S01]  /*2810*/  FFMA R33, R49, R33, R32 ;  /* 0x0000002131217223 */ /* 0x000fe20000000020 */
[C---:B------:R-:W-:Y:S01]  /*2820*/  FFMA R26, R50.reuse, R26, R25 ;  /* 0x0000001a321a7223 */ /* 0x040fe20000000019 */
[----:B------:R-:W-:-:S02]  /*2830*/  FFMA R30, R50, R30, R29 ;  /* 0x0000001e321e7223 */ /* 0x000fc4000000001d */
[----:B------:R-:W-:Y:S01]  /*2840*/  FFMA R34, R50, R34, R33 ;  /* 0x0000002232227223 */ /* 0x000fe20000000021 */
[C---:B--2---:R-:W-:Y:S01]  /*2850*/  FFMA R18, R56.reuse, R20, R87 ;  /* 0x0000001438127223 */ /* 0x044fe20000000057 */
[C---:B------:R-:W-:Y:S01]  /*2860*/  FFMA R67, R51.reuse, R27, R26 ;  /* 0x0000001b33437223 */ /* 0x040fe2000000001a */
[C---:B------:R-:W-:Y:S01]  /*2870*/  FFMA R71, R51.reuse, R31, R30 ;  /* 0x0000001f33477223 */ /* 0x040fe2000000001e */
[----:B------:R-:W-:Y:S01]  /*2880*/  FFMA R65, R51, R35, R34 ;  /* 0x0000002333417223 */ /* 0x000fe20000000022 */
[C---:B---3--:R-:W-:Y:S01]  /*2890*/  FFMA R16, R56.reuse, R40, R85 ;  /* 0x0000002838107223 */ /* 0x048fe20000000055 */
[C---:B------:R-:W-:Y:S01]  /*28a0*/  FFMA R27, R57.reuse, R21, R18 ;  /* 0x00000015391b7223 */ /* 0x040fe20000000012 */
[----:B------:R-:W-:Y:S01]  /*28b0*/  LDS.128 R48, [R78.X4+UR5+0x10b0] ;  /* 0x0010b0054e307984 */ /* 0x000fe20008004c00 */
[----:B----4-:R-:W-:Y:S01]  /*28c0*/  FFMA R24, R56, R36, R89 ;  /* 0x0000002438187223 */ /* 0x010fe20000000059 */
[C---:B------:R-:W-:Y:S01]  /*28d0*/  FFMA R29, R57.reuse, R41, R16 ;  /* 0x00000029391d7223 */ /* 0x040fe20000000010 */
[C---:B------:R-:W-:Y:S01]  /*28e0*/  FFMA R26, R58.reuse, R22, R27 ;  /* 0x000000163a1a7223 */ /* 0x040fe2000000001b */
[----:B------:R-:W2:Y:S01]  /*28f0*/  LDS.128 R16, [R78.X4+UR5+0x1b0] ;  /* 0x0001b0054e107984 */ /* 0x000ea20008004c00 */
[----:B------:R-:W-:Y:S01]  /*2900*/  FFMA R25, R57, R37, R24 ;  /* 0x0000002539197223 */ /* 0x000fe20000000018 */
[----:B------:R-:W-:Y:S01]  /*2910*/  FFMA R24, R58, R42, R29 ;  /* 0x0000002a3a187223 */ /* 0x000fe2000000001d */
[C---:B------:R-:W-:Y:S01]  /*2920*/  FFMA R87, R59.reuse, R23, R26 ;  /* 0x000000173b577223 */ /* 0x040fe2000000001a */
[----:B-----5:R-:W-:Y:S01]  /*2930*/  FFMA R26, R52, R36, R95 ;  /* 0x00000024341a7223 */ /* 0x020fe2000000005f */
[----:B------:R-:W-:Y:S01]  /*2940*/  FFMA R28, R58, R38, R25 ;  /* 0x000000263a1c7223 */ /* 0x000fe20000000019 */
[----:B------:R-:W-:Y:S01]  /*2950*/  FFMA R85, R59, R43, R24 ;  /* 0x0000002b3b557223 */ /* 0x000fe20000000018 */
[C---:B------:R-:W-:Y:S01]  /*2960*/  FFMA R24, R52.reuse, R20, R93 ;  /* 0x0000001434187223 */ /* 0x040fe2000000005d */
[----:B------:R-:W-:Y:S01]  /*2970*/  FFMA R31, R53, R37, R26 ;  /* 0x00000025351f7223 */ /* 0x000fe2000000001a */
[----:B------:R-:W-:Y:S01]  /*2980*/  FFMA R89, R59, R39, R28 ;  /* 0x000000273b597223 */ /* 0x000fe2000000001c */
[----:B------:R-:W-:Y:S01]  /*2990*/  FFMA R28, R52, R44, R97 ;  /* 0x0000002c341c7223 */ /* 0x000fe20000000061 */
[C---:B------:R-:W-:Y:S01]  /*29a0*/  FFMA R33, R53.reuse, R21, R24 ;  /* 0x0000001535217223 */ /* 0x040fe20000000018 */
[C---:B------:R-:W-:Y:S01]  /*29b0*/  FFMA R30, R54.reuse, R38, R31 ;  /* 0x00000026361e7223 */ /* 0x040fe2000000001f */
[----:B------:R-:W3:Y:S01]  /*29c0*/  LDS.128 R24, [R78.X4+UR5+0x1030] ;  /* 0x001030054e187984 */ /* 0x000ee20008004c00 */
[----:B------:R-:W-:Y:S01]  /*29d0*/  FFMA R29, R53, R45, R28 ;  /* 0x0000002d351d7223 */ /* 0x000fe2000000001c */
[----:B------:R-:W-:Y:S01]  /*29e0*/  FFMA R28, R54, R22, R33 ;  /* 0x00000016361c7223 */ /* 0x000fe20000000021 */
[C---:B------:R-:W-:Y:S01]  /*29f0*/  FFMA R95, R55.reuse, R39, R30 ;  /* 0x00000027375f7223 */ /* 0x040fe2000000001e */
[----:B-1----:R-:W-:Y:S01]  /*2a00*/  FFMA R30, R60, R36, R105 ;  /* 0x000000243c1e7223 */ /* 0x002fe20000000069 */
[----:B------:R-:W-:Y:S01]  /*2a10*/  FFMA R32, R54, R46, R29 ;  /* 0x0000002e36207223 */ /* 0x000fe2000000001d */
[----:B------:R-:W-:Y:S01]  /*2a20*/  FFMA R93, R55, R23, R28 ;  /* 0x00000017375d7223 */ /* 0x000fe2000000001c */
[C---:B------:R-:W-:Y:S01]  /*2a30*/  FFMA R28, R60.reuse, R20, R103 ;  /* 0x000000143c1c7223 */ /* 0x040fe20000000067 */
[----:B------:R-:W-:Y:S01]  /*2a40*/  FFMA R31, R61, R37, R30 ;  /* 0x000000253d1f7223 */ /* 0x000fe2000000001e */
[----:B------:R-:W-:Y:S01]  /*2a50*/  FFMA R97, R55, R47, R32 ;  /* 0x0000002f37617223 */ /* 0x000fe20000000020 */
        /* <DEDUP_REMOVED lines=13> */
[----:B------:R-:W-:Y:S01]  /*2b30*/  FFMA R111, R63, R43, R62 ;  /* 0x0000002b3f6f7223 */ /* 0x000fe2000000003e */
[----:B------:R-:W-:Y:S01]  /*2b40*/  FFMA R56, R56, R44, R91 ;  /* 0x0000002c38387223 */ /* 0x000fe2000000005b */
[----:B------:R-:W1:Y:S01]  /*2b50*/  LDS.128 R60, [R78.X4+UR5+0x1130] ;  /* 0x001130054e3c7984 */ /* 0x000e620008004c00 */
[-C--:B------:R-:W-:Y:S01]  /*2b60*/  FFMA R53, R53, R41.reuse, R52 ;  /* 0x0000002935357223 */ /* 0x080fe20000000034 */
        /* <DEDUP_REMOVED lines=14> */
[C---:B---3--:R-:W-:Y:S01]  /*2c50*/  FFMA R64, R24.reuse, R40, R64 ;  /* 0x0000002818407223 */ /* 0x048fe20000000040 */
[----:B------:R-:W-:Y:S01]  /*2c60*/  FFMA R113, R19, R23, R18 ;  /* 0x0000001713717223 */ /* 0x000fe20000000012 */
[C---:B------:R-:W-:Y:S01]  /*2c70*/  FFMA R18, R24.reuse, R44, R125 ;  /* 0x0000002c18127223 */ /* 0x040fe2000000007d */
        /* <DEDUP_REMOVED lines=8> */
[----:B------:R-:W2:Y:S01]  /*2d00*/  LDS.128 R52, [R78.X4+UR5+0x11b0] ;  /* 0x0011b0054e347984 */ /* 0x000ea20008004c00 */
        /* <DEDUP_REMOVED lines=13> */
[-C--:B------:R-:W-:Y:S01]  /*2de0*/  FFMA R91, R59, R47.reuse, R58 ;  /* 0x0000002f3b5b7223 */ /* 0x080fe2000000003a */
        /* <DEDUP_REMOVED lines=8> */
[----:B------:R-:W-:Y:S01]  /*2e70*/  LDS.128 R56, [R78.X4+UR5+0x40] ;  /* 0x000040054e387984 */ /* 0x000fe20008004c00 */
[----:B------:R-:W-:Y:S01]  /*2e80*/  FFMA R49, R49, R45, R70 ;  /* 0x0000002d31317223 */ /* 0x000fe20000000046 */
[C---:B-1----:R-:W-:Y:S01]  /*2e90*/  FFMA R48, R60.reuse, R20, R73 ;  /* 0x000000143c307223 */ /* 0x042fe20000000049 */
[----:B------:R-:W-:Y:S01]  /*2ea0*/  FFMA R74, R60, R44, R101 ;  /* 0x0000002c3c4a7223 */ /* 0x000fe20000000065 */
[----:B------:R-:W1:Y:S01]  /*2eb0*/  LDS.128 R24, [R84+0x140] ;  /* 0x0001400054187984 */ /* 0x000e620000000c00 */
[----:B------:R-:W-:Y:S01]  /*2ec0*/  FFMA R70, R50, R46, R49 ;  /* 0x0000002e32467223 */ /* 0x000fe20000000031 */
[C---:B------:R-:W-:Y:S01]  /*2ed0*/  FFMA R50, R60.reuse, R36, R75 ;  /* 0x000000243c327223 */ /* 0x040fe2000000004b */
[C---:B------:R-:W-:Y:S01]  /*2ee0*/  FFMA R68, R51.reuse, R39, R68 ;  /* 0x0000002733447223 */ /* 0x040fe20000000044 */
[----:B------:R-:W3:Y:S01]  /*2ef0*/  LDS.128 R16, [R84+0xc0] ;  /* 0x0000c00054107984 */ /* 0x000ee20000000c00 */
[C---:B------:R-:W-:Y:S01]  /*2f00*/  FFMA R70, R51.reuse, R47, R70 ;  /* 0x0000002f33467223 */ /* 0x040fe20000000046 */
[C---:B------:R-:W-:Y:S01]  /*2f10*/  FFMA R66, R51.reuse, R23, R66 ;  /* 0x0000001733427223 */ /* 0x040fe20000000042 */
[----:B------:R-:W-:Y:S01]  /*2f20*/  FFMA R72, R51, R43, R72 ;  /* 0x0000002b33487223 */ /* 0x000fe20000000048 */
[----:B------:R-:W4:Y:S01]  /*2f30*/  LDS.128 R28, [R84+0x40] ;  /* 0x00004000541c7984 */ /* 0x000f220000000c00 */
[----:B------:R-:W-:Y:S01]  /*2f40*/  FFMA R60, R60, R40, R109 ;  /* 0x000000283c3c7223 */ /* 0x000fe2000000006d */
[C---:B------:R-:W-:Y:S01]  /*2f50*/  FFMA R75, R61.reuse, R37, R50 ;  /* 0x000000253d4b7223 */ /* 0x040fe20000000032 */
[C---:B------:R-:W-:Y:S01]  /*2f60*/  FFMA R101, R61.reuse, R21, R48 ;  /* 0x000000153d657223 */ /* 0x040fe20000000030 */
[----:B------:R-:W5:Y:S01]  /*2f70*/  LDS.128 R32, [R84+0x1c0] ;  /* 0x0001c00054207984 */ /* 0x000f620000000c00 */
[C---:B------:R-:W-:Y:S01]  /*2f80*/  FFMA R73, R61.reuse, R45, R74 ;  /* 0x0000002d3d497223 */ /* 0x040fe2000000004a */
[----:B------:R-:W-:Y:S01]  /*2f90*/  FFMA R61, R61, R41, R60 ;  /* 0x000000293d3d7223 */ /* 0x000fe2000000003c */
[C---:B------:R-:W-:Y:S01]  /*2fa0*/  FFMA R74, R62.reuse, R38, R75 ;  /* 0x000000263e4a7223 */ /* 0x040fe2000000004b */
[----:B------:R-:W5:Y:S01]  /*2fb0*/  LDS.128 R48, [R78.X4+UR5+0xc0] ;  /* 0x0000c0054e307984 */ /* 0x000f620008004c00 */
        /* <DEDUP_REMOVED lines=8> */
[----:B------:R-:W2:Y:S01]  /*3040*/  LDS.128 R60, [R78.X4+UR5+0x140] ;  /* 0x000140054e3c7984 */ /* 0x000ea20008004c00 */
        /* <DEDUP_REMOVED lines=14> */
[----:B-1----:R-:W-:Y:S01]  /*3130*/  FFMA R36, R56, R24, R89 ;  /* 0x0000001838247223 */ /* 0x002fe20000000059 */
[----:B------:R-:W-:-:S02]  /*3140*/  FFMA R65, R55, R47, R46 ;  /* 0x0000002f37417223 */ /* 0x000fc4000000002e */
[----:B------:R-:W-:Y:S01]  /*3150*/  LDS.128 R52, [R84+0x150] ;  /* 0x0001500054347984 */ /* 0x000fe20000000c00 */
[C---:B---3--:R-:W-:Y:S01]  /*3160*/  FFMA R22, R56.reuse, R16, R87 ;  /* 0x0000001038167223 */ /* 0x048fe20000000057 */
[C---:B------:R-:W-:Y:S02]  /*3170*/  FFMA R21, R57.reuse, R25, R36 ;  /* 0x0000001939157223 */ /* 0x040fe40000000024 */
[----:B------:R-:W1:Y:S01]  /*3180*/  LDS.128 R36, [R78.X4+UR5+0x1c0] ;  /* 0x0001c0054e247984 */ /* 0x000e620008004c00 */
[----:B----4-:R-:W-:Y:S01]  /*3190*/  FFMA R20, R56, R28, R85 ;  /* 0x0000001c38147223 */ /* 0x010fe20000000055 */
[C---:B------:R-:W-:Y:S01]  /*31a0*/  FFMA R23, R57.reuse, R17, R22 ;  /* 0x0000001139177223 */ /* 0x040fe20000000016 */
[C---:B------:R-:W-:Y:S02]  /*31b0*/  FFMA R40, R58.reuse, R26, R21 ;  /* 0x0000001a3a287223 */ /* 0x040fe40000000015 */
[----:B------:R-:W-:Y:S01]  /*31c0*/  FFMA R41, R57, R29, R20 ;  /* 0x0000001d39297223 */ /* 0x000fe20000000014 */
[----:B------:R-:W-:Y:S01]  /*31d0*/  FFMA R22, R58, R18, R23 ;  /* 0x000000123a167223 */ /* 0x000fe20000000017 */
[C---:B------:R-:W-:Y:S01]  /*31e0*/  FFMA R89, R59.reuse, R27, R40 ;  /* 0x0000001b3b597223 */ /* 0x040fe20000000028 */
[----:B-----5:R-:W-:Y:S01]  /*31f0*/  FFMA R56, R56, R32, R91 ;  /* 0x0000002038387223 */ /* 0x020fe2000000005b */
        /* <DEDUP_REMOVED lines=8> */
[----:B------:R-:W3:Y:S01]  /*3280*/  LDS.128 R40, [R78.X4+UR5+0x1040] ;  /* 0x001040054e287984 */ /* 0x000ee20008004c00 */
[C---:B------:R-:W-:Y:S01]  /*3290*/  FFMA R45, R49.reuse, R17, R20 ;  /* 0x00000011312d7223 */ /* 0x040fe20000000014 */
[----:B------:R-:W-:Y:S01]  /*32a0*/  FFMA R48, R48, R28, R99 ;  /* 0x0000001c30307223 */ /* 0x000fe20000000063 */
[C---:B------:R-:W-:Y:S01]  /*32b0*/  FFMA R22, R50.reuse, R26, R23 ;  /* 0x0000001a32167223 */ /* 0x040fe20000000017 */
[C---:B------:R-:W-:Y:S01]  /*32c0*/  FFMA R44, R50.reuse, R34, R21 ;  /* 0x00000022322c7223 */ /* 0x040fe20000000015 */
[----:B------:R-:W-:Y:S01]  /*32d0*/  FFMA R20, R50, R18, R45 ;  /* 0x0000001232147223 */ /* 0x000fe2000000002d */
[----:B------:R-:W-:Y:S01]  /*32e0*/  FFMA R49, R49, R29, R48 ;  /* 0x0000001d31317223 */ /* 0x000fe20000000030 */
[C---:B------:R-:W-:Y:S01]  /*32f0*/  FFMA R95, R51.reuse, R27, R22 ;  /* 0x0000001b335f7223 */ /* 0x040fe20000000016 */
[C---:B--2---:R-:W-:Y:S01]  /*3300*/  FFMA R22, R60.reuse, R24, R105 ;  /* 0x000000183c167223 */ /* 0x044fe20000000069 */
[C---:B------:R-:W-:Y:S01]  /*3310*/  FFMA R93, R51.reuse, R19, R20 ;  /* 0x00000013335d7223 */ /* 0x040fe20000000014 */
[----:B------:R-:W-:Y:S01]  /*3320*/  FFMA R20, R60, R16, R103 ;  /* 0x000000103c147223 */ /* 0x000fe20000000067 */
[----:B------:R-:W-:Y:S01]  /*3330*/  FFMA R50, R50, R30, R49 ;  /* 0x0000001e32327223 */ /* 0x000fe20000000031 */
        /* <DEDUP_REMOVED lines=30> */
[C---:B---3--:R-:W-:Y:S01]  /*3520*/  FFMA R36, R40.reuse, R24, R123 ;  /* 0x0000001828247223 */ /* 0x048fe2000000007b */
        /* <DEDUP_REMOVED lines=14> */
[----:B------:R-:W-:Y:S01]  /*3610*/  FFMA R42, R42, R18, R41 ;  /* 0x000000122a2a7223 */ /* 0x000fe20000000029 */
[C---:B--2---:R-:W-:Y:S01]  /*3620*/  FFMA R72, R20.reuse, R28, R72 ;  /* 0x0000001c14487223 */ /* 0x044fe20000000048 */
[C---:B------:R-:W-:Y:S01]  /*3630*/  FFMA R66, R20.reuse, R16, R66 ;  /* 0x0000001014427223 */ /* 0x040fe20000000042 */
[C---:B------:R-:W-:Y:S01]  /*3640*/  FFMA R68, R20.reuse, R24, R68 ;  /* 0x0000001814447223 */ /* 0x040fe20000000044 */
        /* <DEDUP_REMOVED lines=12> */
[----:B------:R-:W2:Y:S01]  /*3710*/  LDS.128 R44, [R78.X4+UR5+0x50] ;  /* 0x000050054e2c7984 */ /* 0x000ea20008004c00 */
[-C--:B------:R-:W-:Y:S01]  /*3720*/  FFMA R21, R21, R33.reuse, R70 ;  /* 0x0000002115157223 */ /* 0x080fe20000000046 */
[----:B------:R-:W-:Y:S01]  /*3730*/  FFMA R57, R57, R33, R56 ;  /* 0x0000002139397223 */ /* 0x000fe20000000038 */
[----:B-1----:R-:W-:Y:S01]  /*3740*/  FFMA R20, R60, R16, R73 ;  /* 0x000000103c147223 */ /* 0x002fe20000000049 */
[----:B------:R-:W1:Y:S01]  /*3750*/  LDS.128 R40, [R84+0x50] ;  /* 0x0000500054287984 */ /* 0x000e620000000c00 */
[----:B------:R-:W-:Y:S01]  /*3760*/  FFMA R70, R22, R34, R21 ;  /* 0x0000002216467223 */ /* 0x000fe20000000015 */
[----:B------:R-:W-:Y:S01]  /*3770*/  FFMA R22, R60, R24, R75 ;  /* 0x000000183c167223 */ /* 0x000fe2000000004b */
[----:B------:R-:W-:Y:S01]  /*3780*/  FFMA R58, R58, R34, R57 ;  /* 0x000000223a3a7223 */ /* 0x000fe20000000039 */
[----:B------:R-:W4:Y:S01]  /*3790*/  LDS.128 R48, [R84+0xd0] ;  /* 0x0000d00054307984 */ /* 0x000f220000000c00 */
        /* <DEDUP_REMOVED lines=9> */
[----:B------:R-:W5:Y:S01]  /*3830*/  LDS.128 R20, [R78.X4+UR5+0xd0] ;  /* 0x0000d0054e147984 */ /* 0x000f620008004c00 */
[----:B------:R-:W-:Y:S01]  /*3840*/  FFMA R91, R59, R35, R58 ;  /* 0x000000233b5b7223 */ /* 0x000fe2000000003a */
[----:B------:R-:W-:Y:S01]  /*3850*/  FFMA R61, R61, R29, R60 ;  /* 0x0000001d3d3d7223 */ /* 0x000fe2000000003c */
[C---:B------:R-:W-:Y:S01]  /*3860*/  FFMA R86, R62.reuse, R34, R73 ;  /* 0x000000223e567223 */ /* 0x040fe20000000049 */
[----:B------:R-:W5:Y:S01]  /*3870*/  LDS.128 R56, [R84+0x1d0] ;  /* 0x0001d00054387984 */ /* 0x000f620000000c00 */
        /* <DEDUP_REMOVED lines=8> */
[----:B------:R-:W3:Y:S01]  /*3900*/  LDS.128 R60, [R78.X4+UR5+0x150] ;  /* 0x000150054e3c7984 */ /* 0x000ee20008004c00 */
        /* <DEDUP_REMOVED lines=9> */
[----:B--2---:R-:W-:Y:S01]  /*39a0*/  FFMA R24, R44, R52, R89 ;  /* 0x000000342c187223 */ /* 0x004fe20000000059 */
[----:B------:R-:W-:Y:S01]  /*39b0*/  FFMA R69, R39, R19, R18 ;  /* 0x0000001327457223 */ /* 0x000fe20000000012 */
[----:B------:R-:W-:Y:S01]  /*39c0*/  FFMA R26, R38, R26, R25 ;  /* 0x0000001a261a7223 */ /* 0x000fe20000000019 */
[----:B-1----:R-:W-:Y:S01]  /*39d0*/  FFMA R16, R44, R40, R85 ;  /* 0x000000282c107223 */ /* 0x002fe20000000055 */
[----:B------:R-:W-:Y:S01]  /*39e0*/  FFMA R17, R45, R53, R24 ;  /* 0x000000352d117223 */ /* 0x000fe20000000018 */
[----:B------:R-:W-:Y:S01]  /*39f0*/  FFMA R34, R38, R34, R33 ;  /* 0x0000002226227223 */ /* 0x000fe20000000021 */
[----:B------:R-:W-:Y:S01]  /*3a00*/  FFMA R67, R39, R27, R26 ;  /* 0x0000001b27437223 */ /* 0x000fe2000000001a */
[----:B----4-:R-:W-:Y:S01]  /*3a10*/  FFMA R18, R44, R48, R87 ;  /* 0x000000302c127223 */ /* 0x010fe20000000057 */
[C---:B------:R-:W-:Y:S01]  /*3a20*/  FFMA R29, R45.reuse, R41, R16 ;  /* 0x000000292d1d7223 */ /* 0x040fe20000000010 */
[C---:B------:R-:W-:Y:S01]  /*3a30*/  FFMA R28, R46.reuse, R54, R17 ;  /* 0x000000362e1c7223 */ /* 0x040fe20000000011 */
[----:B------:R-:W1:Y:S01]  /*3a40*/  LDS.128 R24, [R78.X4+UR5+0x1d0] ;  /* 0x0001d0054e187984 */ /* 0x000e620008004c00 */
[----:B------:R-:W-:Y:S01]  /*3a50*/  FFMA R19, R45, R49, R18 ;  /* 0x000000312d137223 */ /* 0x000fe20000000012 */
[C---:B------:R-:W-:Y:S01]  /*3a60*/  FFMA R16, R46.reuse, R42, R29 ;  /* 0x0000002a2e107223 */ /* 0x040fe2000000001d */
[----:B------:R-:W-:Y:S01]  /*3a70*/  FFMA R89, R47, R55, R28 ;  /* 0x000000372f597223 */ /* 0x000fe2000000001c */
[----:B------:R-:W-:Y:S01]  /*3a80*/  FFMA R65, R39, R35, R34 ;  /* 0x0000002327417223 */ /* 0x000fe20000000022 */
[----:B------:R-:W-:Y:S01]  /*3a90*/  FFMA R18, R46, R50, R19 ;  /* 0x000000322e127223 */ /* 0x000fe20000000013 */
[C---:B------:R-:W-:Y:S01]  /*3aa0*/  FFMA R85, R47.reuse, R43, R16 ;  /* 0x0000002b2f557223 */ /* 0x040fe20000000010 */
[C---:B-----5:R-:W-:Y:S01]  /*3ab0*/  FFMA R16, R20.reuse, R48, R93 ;  /* 0x0000003014107223 */ /* 0x060fe2000000005d */
        /* <DEDUP_REMOVED lines=38> */
[----:B------:R-:W1:Y:S01]  /*3d20*/  LDS.128 R60, [R78.X4+UR5+0x1150] ;  /* 0x001150054e3c7984 */ /* 0x000e620008004c00 */
[C---:B------:R-:W-:Y:S01]  /*3d30*/  FFMA R28, R24.reuse, R56, R117 ;  /* 0x00000038181c7223 */ /* 0x040fe20000000075 */
[----:B------:R-:W-:Y:S01]  /*3d40*/  FFMA R24, R24, R48, R113 ;  /* 0x0000003018187223 */ /* 0x000fe20000000071 */
[C---:B------:R-:W-:Y:S01]  /*3d50*/  FFMA R20, R26.reuse, R42, R29 ;  /* 0x0000002a1a147223 */ /* 0x040fe2000000001d */
[----:B------:R-:W-:Y:S01]  /*3d60*/  FFMA R22, R26, R54, R23 ;  /* 0x000000361a167223 */ /* 0x000fe20000000017 */
[C---:B------:R-:W-:Y:S01]  /*3d70*/  FFMA R21, R25.reuse, R57, R28 ;  /* 0x0000003919157223 */ /* 0x040fe2000000001c */
[----:B------:R-:W-:Y:S01]  /*3d80*/  FFMA R25, R25, R49, R24 ;  /* 0x0000003119197223 */ /* 0x000fe20000000018 */
[C---:B------:R-:W-:Y:S01]  /*3d90*/  FFMA R119, R27.reuse, R43, R20 ;  /* 0x0000002b1b777223 */ /* 0x040fe20000000014 */
[----:B------:R-:W-:Y:S01]  /*3da0*/  FFMA R115, R27, R55, R22 ;  /* 0x000000371b737223 */ /* 0x000fe20000000016 */
[----:B------:R-:W-:Y:S01]  /*3db0*/  FFMA R71, R39, R31, R30 ;  /* 0x0000001f27477223 */ /* 0x000fe2000000001e */
[C---:B--2---:R-:W-:Y:S01]  /*3dc0*/  FFMA R64, R32.reuse, R40, R64 ;  /* 0x0000002820407223 */ /* 0x044fe20000000040 */
[C---:B------:R-:W-:Y:S01]  /*3dd0*/  FFMA R22, R32.reuse, R56, R125 ;  /* 0x0000003820167223 */ /* 0x040fe2000000007d */
[C---:B------:R-:W-:Y:S01]  /*3de0*/  FFMA R20, R32.reuse, R52, R123 ;  /* 0x0000003420147223 */ /* 0x040fe2000000007b */
[----:B------:R-:W-:Y:S01]  /*3df0*/  FFMA R32, R32, R48, R121 ;  /* 0x0000003020207223 */ /* 0x000fe20000000079 */
        /* <DEDUP_REMOVED lines=10> */
[C---:B---3--:R-:W-:Y:S01]  /*3ea0*/  FFMA R66, R16.reuse, R48, R66 ;  /* 0x0000003010427223 */ /* 0x048fe20000000042 */
[----:B------:R-:W-:Y:S01]  /*3eb0*/  FFMA R68, R16, R52, R68 ;  /* 0x0000003410447223 */ /* 0x000fe20000000044 */
[-C--:B------:R-:W-:Y:S01]  /*3ec0*/  FFMA R34, R34, R50.reuse, R33 ;  /* 0x0000003222227223 */ /* 0x080fe20000000021 */
[----:B------:R-:W-:Y:S01]  /*3ed0*/  FFMA R125, R35, R59, R22 ;  /* 0x0000003b237d7223 */ /* 0x000fe20000000016 */
[C---:B------:R-:W-:Y:S01]  /*3ee0*/  FFMA R23, R17.reuse, R49, R66 ;  /* 0x0000003111177223 */ /* 0x040fe20000000042 */
[----:B------:R-:W-:Y:S01]  /*3ef0*/  FFMA R21, R17, R53, R68 ;  /* 0x0000003511157223 */ /* 0x000fe20000000044 */
[C---:B------:R-:W-:Y:S01]  /*3f00*/  FFMA R123, R35.reuse, R55, R20 ;  /* 0x00000037237b7223 */ /* 0x040fe20000000014 */
[C---:B------:R-:W-:Y:S01]  /*3f10*/  FFMA R121, R35.reuse, R51, R34 ;  /* 0x0000003323797223 */ /* 0x040fe20000000022 */
[----:B------:R-:W-:Y:S01]  /*3f20*/  FFMA R64, R35, R43, R64 ;  /* 0x0000002b23407223 */ /* 0x000fe20000000040 */
[C---:B------:R-:W-:Y:S01]  /*3f30*/  FFMA R66, R18.reuse, R50, R23 ;  /* 0x0000003212427223 */ /* 0x040fe20000000017 */
[----:B------:R-:W-:Y:S01]  /*3f40*/  FFMA R68, R18, R54, R21 ;  /* 0x0000003612447223 */ /* 0x000fe20000000015 */
[----:B------:R-:W-:Y:S01]  /*3f50*/  FFMA R44, R44, R56, R91 ;  /* 0x000000382c2c7223 */ /* 0x000fe2000000005b */
[----:B------:R-:W-:Y:S01]  /*3f60*/  LDS.128 R32, [R78.X4+UR5+0x60] ;  /* 0x000060054e207984 */ /* 0x000fe20008004c00 */
[C---:B------:R-:W-:Y:S01]  /*3f70*/  FFMA R72, R16.reuse, R40, R72 ;  /* 0x0000002810487223 */ /* 0x040fe20000000048 */
[----:B------:R-:W-:Y:S01]  /*3f80*/  FFMA R70, R16, R56, R70 ;  /* 0x0000003810467223 */ /* 0x000fe20000000046 */
[----:B------:R-:W-:Y:S01]  /*3f90*/  FFMA R45, R45, R57, R44 ;  /* 0x000000392d2d7223 */ /* 0x000fe2000000002c */
[----:B------:R-:W-:Y:S01]  /*3fa0*/  LDS.128 R20, [R84+0xe0] ;  /* 0x0000e00054147984 */ /* 0x000fe20000000c00 */
[----:B------:R-:W-:Y:S01]  /*3fb0*/  FFMA R25, R17, R41, R72 ;  /* 0x0000002911197223 */ /* 0x000fe20000000048 */
[C---:B------:R-:W-:Y:S01]  /*3fc0*/  FFMA R117, R27.reuse, R59, R24 ;  /* 0x0000003b1b757223 */ /* 0x040fe20000000018 */
[----:B------:R-:W-:Y:S01]  /*3fd0*/  FFMA R46, R46, R58, R45 ;  /* 0x0000003a2e2e7223 */ /* 0x000fe2000000002d */
[----:B------:R-:W3:Y:S01]  /*3fe0*/  LDS.128 R36, [R84+0x60] ;  /* 0x0000600054247984 */ /* 0x000ee20000000c00 */
[----:B------:R-:W-:Y:S01]  /*3ff0*/  FFMA R113, R27, R51, R26 ;  /* 0x000000331b717223 */ /* 0x000fe2000000001a */
[----:B------:R-:W-:Y:S01]  /*4000*/  FFMA R17, R17, R57, R70 ;  /* 0x0000003911117223 */ /* 0x000fe20000000046 */
[C---:B------:R-:W-:Y:S01]  /*4010*/  FFMA R72, R18.reuse, R42, R25 ;  /* 0x0000002a12487223 */ /* 0x040fe20000000019 */
[-C--:B------:R-:W-:Y:S01]  /*4020*/  FFMA R91, R47, R59.reuse, R46 ;  /* 0x0000003b2f5b7223 */ /* 0x080fe2000000002e */
[----:B------:R-:W4:Y:S01]  /*4030*/  LDS.128 R24, [R84+0x160] ;  /* 0x0001600054187984 */ /* 0x000f220000000c00 */
[----:B------:R-:W-:Y:S01]  /*4040*/  FFMA R70, R18, R58, R17 ;  /* 0x0000003a12467223 */ /* 0x000fe20000000011 */
[C---:B-1----:R-:W-:Y:S01]  /*4050*/  FFMA R18, R60.reuse, R52, R75 ;  /* 0x000000343c127223 */ /* 0x042fe2000000004b */
[C---:B------:R-:W-:Y:S01]  /*4060*/  FFMA R16, R60.reuse, R48, R73 ;  /* 0x000000303c107223 */ /* 0x040fe20000000049 */
[----:B------:R-:W1:Y:S01]  /*4070*/  LDS.128 R44, [R84+0x1e0] ;  /* 0x0001e000542c7984 */ /* 0x000e620000000c00 */
        /* <DEDUP_REMOVED lines=10> */
[----:B------:R-:W5:Y:S01]  /*4120*/  LDS.128 R16, [R78.X4+UR5+0xe0] ;  /* 0x0000e0054e107984 */ /* 0x000f620008004c00 */
[C---:B------:R-:W-:Y:S01]  /*4130*/  FFMA R90, R62.reuse, R58, R73 ;  /* 0x0000003a3e5a7223 */ /* 0x040fe20000000049 */
[C---:B------:R-:W-:Y:S01]  /*4140*/  FFMA R88, R62.reuse, R54, R75 ;  /* 0x000000363e587223 */ /* 0x040fe2000000004b */
[----:B------:R-:W-:Y:S01]  /*4150*/  FFMA R60, R62, R50, R101 ;  /* 0x000000323e3c7223 */ /* 0x000fe20000000065 */
        /* <DEDUP_REMOVED lines=14> */
[----:B------:R-:W2:Y:S01]  /*4240*/  LDS.128 R60, [R78.X4+UR5+0x160] ;  /* 0x000160054e3c7984 */ /* 0x000ea20008004c00 */
[C---:B------:R-:W-:Y:S01]  /*4250*/  FFMA R58, R30.reuse, R58, R57 ;  /* 0x0000003a1e3a7223 */ /* 0x040fe20000000039 */
[C---:B------:R-:W-:Y:S01]  /*4260*/  FFMA R54, R30.reuse, R54, R53 ;  /* 0x000000361e367223 */ /* 0x040fe20000000035 */
[----:B------:R-:W-:Y:S01]  /*4270*/  FFMA R30, R30, R42, R29 ;  /* 0x0000002a1e1e7223 */ /* 0x000fe2000000001d */
[C---:B---3--:R-:W-:Y:S01]  /*4280*/  FFMA R28, R32.reuse, R36, R85 ;  /* 0x00000024201c7223 */ /* 0x048fe20000000055 */
[C---:B------:R-:W-:Y:S01]  /*4290*/  FFMA R65, R31.reuse, R59, R58 ;  /* 0x0000003b1f417223 */ /* 0x040fe2000000003a */
[C---:B------:R-:W-:Y:S01]  /*42a0*/  FFMA R67, R31.reuse, R55, R54 ;  /* 0x000000371f437223 */ /* 0x040fe20000000036 */
[C---:B------:R-:W-:Y:S01]  /*42b0*/  FFMA R71, R31.reuse, R43, R30 ;  /* 0x0000002b1f477223 */ /* 0x040fe2000000001e */
[C---:B------:R-:W-:Y:S01]  /*42c0*/  FFMA R30, R32.reuse, R20, R87 ;  /* 0x00000014201e7223 */ /* 0x040fe20000000057 */
[----:B------:R-:W-:Y:S01]  /*42d0*/  FFMA R69, R31, R51, R50 ;  /* 0x000000331f457223 */ /* 0x000fe20000000032 */
[C---:B------:R-:W-:Y:S01]  /*42e0*/  FFMA R49, R33.reuse, R37, R28 ;  /* 0x0000002521317223 */ /* 0x040fe2000000001c */
[C---:B----4-:R-:W-:Y:S01]  /*42f0*/  FFMA R40, R32.reuse, R24, R89 ;  /* 0x0000001820287223 */ /* 0x050fe20000000059 */
[C---:B------:R-:W-:Y:S01]  /*4300*/  FFMA R43, R33.reuse, R21, R30 ;  /* 0x00000015212b7223 */ /* 0x040fe2000000001e */
[----:B-1----:R-:W-:Y:S01]  /*4310*/  FFMA R32, R32, R44, R91 ;  /* 0x0000002c20207223 */ /* 0x002fe2000000005b */
[----:B------:R-:W1:Y:S01]  /*4320*/  LDS.128 R28, [R78.X4+UR5+0x1e0] ;  /* 0x0001e0054e1c7984 */ /* 0x000e620008004c00 */
[C---:B------:R-:W-:Y:S01]  /*4330*/  FFMA R41, R33.reuse, R25, R40 ;  /* 0x0000001921297223 */ /* 0x040fe20000000028 */
[C---:B------:R-:W-:Y:S01]  /*4340*/  FFMA R96, R34.reuse, R22, R43 ;  /* 0x0000001622607223 */ /* 0x040fe2000000002b */
[----:B------:R-:W-:Y:S01]  /*4350*/  FFMA R33, R33, R45, R32 ;  /* 0x0000002d21217223 */ /* 0x000fe20000000020 */
[C---:B------:R-:W-:Y:S01]  /*4360*/  FFMA R94, R34.reuse, R38, R49 ;  /* 0x00000026225e7223 */ /* 0x040fe20000000031 */
[C---:B------:R-:W-:Y:S01]  /*4370*/  FFMA R98, R34.reuse, R26, R41 ;  /* 0x0000001a22627223 */ /* 0x040fe20000000029 */
[C---:B------:R-:W-:Y:S01]  /*4380*/  FFMA R96, R35.reuse, R23, R96 ;  /* 0x0000001723607223 */ /* 0x040fe20000000060 */
[----:B------:R-:W-:Y:S01]  /*4390*/  FFMA R102, R34, R46, R33 ;  /* 0x0000002e22667223 */ /* 0x000fe20000000021 */
[C---:B-----5:R-:W-:Y:S01]  /*43a0*/  FFMA R40, R16.reuse, R44, R97 ;  /* 0x0000002c10287223 */ /* 0x060fe20000000061 */
[C---:B------:R-:W-:Y:S01]  /*43b0*/  FFMA R34, R16.reuse, R24, R95 ;  /* 0x0000001810227223 */ /* 0x040fe2000000005f */
        /* <DEDUP_REMOVED lines=13> */
[----:B------:R-:W3:Y:S01]  /*4490*/  LDS.128 R40, [R78.X4+UR5+0x1060] ;  /* 0x001060054e287984 */ /* 0x000ee20008004c00 */
[C---:B------:R-:W-:Y:S01]  /*44a0*/  FFMA R92, R19.reuse, R47, R92 ;  /* 0x0000002f135c7223 */ /* 0x040fe2000000005c */
[C---:B------:R-:W-:Y:S01]  /*44b0*/  FFMA R90, R19.reuse, R27, R90 ;  /* 0x0000001b135a7223 */ /* 0x040fe2000000005a */
[C---:B--2---:R-:W-:Y:S01]  /*44c0*/  FFMA R74, R60.reuse, R44, R74 ;  /* 0x0000002c3c4a7223 */ /* 0x044fe2000000004a */
        /* <DEDUP_REMOVED lines=9> */
[----:B------:R-:W2:Y:S01]  /*4560*/  LDS.128 R16, [R78.X4+UR5+0x10e0] ;  /* 0x0010e0054e107984 */ /* 0x000ea20008004c00 */
[----:B------:R-:W-:Y:S01]  /*4570*/  FFMA R32, R62, R22, R49 ;  /* 0x000000163e207223 */ /* 0x000fe20000000031 */
[C---:B------:R-:W-:Y:S01]  /*4580*/  FFMA R107, R63.reuse, R47, R48 ;  /* 0x0000002f3f6b7223 */ /* 0x040fe20000000030 */
[C---:B------:R-:W-:Y:S01]  /*4590*/  FFMA R99, R63.reuse, R27, R34 ;  /* 0x0000001b3f637223 */ /* 0x040fe20000000022 */
[C---:B-1----:R-:W-:Y:S01]  /*45a0*/  FFMA R48, R28.reuse, R44, R117 ;  /* 0x0000002c1c307223 */ /* 0x042fe20000000075 */
        /* <DEDUP_REMOVED lines=13> */
[----:B------:R-:W-:Y:S01]  /*4680*/  FFMA R30, R30, R22, R29 ;  /* 0x000000161e1e7223 */ /* 0x000fe2000000001d */
[C---:B------:R-:W-:Y:S01]  /*4690*/  FFMA R93, R31.reuse, R27, R48 ;  /* 0x0000001b1f5d7223 */ /* 0x040fe20000000030 */
[C---:B------:R-:W-:Y:S01]  /*46a0*/  FFMA R113, R31.reuse, R39, R28 ;  /* 0x000000271f717223 */ /* 0x040fe2000000001c */
[----:B------:R-:W4:Y:S01]  /*46b0*/  LDS.128 R56, [R78.X4+UR5+0x11e0] ;  /* 0x0011e0054e387984 */ /* 0x000f220008004c00 */
[----:B------:R-:W-:Y:S01]  /*46c0*/  FFMA R91, R31, R23, R30 ;  /* 0x000000171f5b7223 */ /* 0x000fe2000000001e */
[----:B------:R-:W-:-:S02]  /*46d0*/  FFMA R86, R60, R36, R86 ;  /* 0x000000243c567223 */ /* 0x000fc40000000056 */
[----:B------:R-:W-:Y:S01]  /*46e0*/  LDS.128 R52, [R84+0x170] ;  /* 0x0001700054347984 */ /* 0x000fe20000000c00 */
        /* <DEDUP_REMOVED lines=11> */
[-C--:B------:R-:W-:Y:S01]  /*47a0*/  FFMA R61, R61, R37.reuse, R86 ;  /* 0x000000253d3d7223 */ /* 0x080fe20000000056 */
        /* <DEDUP_REMOVED lines=18> */
[----:B------:R-:W2:Y:S01]  /*48d0*/  LDS.128 R72, [R78.X4+UR5+0x70] ;  /* 0x000070054e487984 */ /* 0x000ea20008004c00 */
[C---:B------:R-:W-:Y:S01]  /*48e0*/  FFMA R119, R19.reuse, R47, R18 ;  /* 0x0000002f13777223 */ /* 0x040fe20000000012 */
[-C--:B------:R-:W-:Y:S01]  /*48f0*/  FFMA R121, R19, R39.reuse, R16 ;  /* 0x0000002713797223 */ /* 0x080fe20000000010 */
[C---:B-1----:R-:W-:Y:S01]  /*4900*/  FFMA R18, R32.reuse, R24, R103 ;  /* 0x0000001820127223 */ /* 0x042fe20000000067 */
[----:B------:R-:W1:Y:S01]  /*4910*/  LDS.128 R40, [R84+0xf0] ;  /* 0x0000f00054287984 */ /* 0x000e620000000c00 */
[C---:B------:R-:W-:Y:S01]  /*4920*/  FFMA R16, R32.reuse, R20, R101 ;  /* 0x0000001420107223 */ /* 0x040fe20000000065 */
[----:B------:R-:W-:Y:S01]  /*4930*/  FFMA R86, R63, R39, R86 ;  /* 0x000000273f567223 */ /* 0x000fe20000000056 */
[C---:B------:R-:W-:Y:S01]  /*4940*/  FFMA R115, R19.reuse, R23, R60 ;  /* 0x0000001713737223 */ /* 0x040fe2000000003c */
[----:B------:R-:W3:Y:S01]  /*4950*/  LDS.128 R48, [R84+0x70] ;  /* 0x0000700054307984 */ /* 0x000ee20000000c00 */
        /* <DEDUP_REMOVED lines=16> */
[C---:B----4-:R-:W-:Y:S01]  /*4a60*/  FFMA R24, R56.reuse, R24, R67 ;  /* 0x0000001838187223 */ /* 0x050fe20000000043 */
[----:B------:R-:W-:Y:S01]  /*4a70*/  FFMA R109, R35, R39, R34 ;  /* 0x00000027236d7223 */ /* 0x000fe20000000022 */
[C---:B------:R-:W-:Y:S01]  /*4a80*/  FFMA R20, R56.reuse, R20, R69 ;  /* 0x0000001438147223 */ /* 0x040fe20000000045 */
[----:B------:R-:W4:Y:S01]  /*4a90*/  LDS.128 R32, [R78.X4+UR5+0x170] ;  /* 0x000170054e207984 */ /* 0x000f220008004c00 */
        /* <DEDUP_REMOVED lines=10> */
[----:B------:R-:W4:Y:S01]  /*4b40*/  LDS.128 R24, [R78.X4+UR5+0x1f0] ;  /* 0x0001f0054e187984 */ /* 0x000f220008004c00 */
[----:B--2---:R-:W-:Y:S01]  /*4b50*/  FFMA R98, R72, R52, R98 ;  /* 0x0000003448627223 */ /* 0x004fe20000000062 */
[C---:B------:R-:W-:Y:S01]  /*4b60*/  FFMA R69, R59.reuse, R23, R22 ;  /* 0x000000173b457223 */ /* 0x040fe20000000016 */
[----:B------:R-:W-:Y:S01]  /*4b70*/  FFMA R46, R58, R46, R45 ;  /* 0x0000002e3a2e7223 */ /* 0x000fe2000000002d */
[----:B------:R-:W-:Y:S01]  /*4b80*/  FFMA R71, R59, R39, R38 ;  /* 0x000000273b477223 */ /* 0x000fe20000000026 */
[----:B-1----:R-:W-:Y:S01]  /*4b90*/  FFMA R96, R72, R40, R96 ;  /* 0x0000002848607223 */ /* 0x002fe20000000060 */
[----:B------:R-:W-:Y:S01]  /*4ba0*/  FFMA R21, R73, R53, R98 ;  /* 0x0000003549157223 */ /* 0x000fe20000000062 */
[----:B------:R-:W-:Y:S01]  /*4bb0*/  FFMA R65, R59, R47, R46 ;  /* 0x0000002f3b417223 */ /* 0x000fe2000000002e */
[----:B------:R-:W-:Y:S01]  /*4bc0*/  LEA R70, R0, 0x6000, 0xe ;  /* 0x0000600000467811 */ /* 0x000fe200078e70ff */
[----:B---3--:R-:W-:Y:S01]  /*4bd0*/  FFMA R94, R72, R48, R94 ;  /* 0x00000030485e7223 */ /* 0x008fe2000000005e */
[C---:B------:R-:W-:Y:S01]  /*4be0*/  FFMA R23, R73.reuse, R41, R96 ;  /* 0x0000002949177223 */ /* 0x040fe20000000060 */
[----:B------:R-:W-:Y:S01]  /*4bf0*/  FFMA R22, R74, R54, R21 ;  /* 0x000000364a167223 */ /* 0x000fe20000000015 */
[----:B------:R-:W-:Y:S01]  /*4c00*/  LDS.128 R56, [R78.X4+UR5+0x1170] ;  /* 0x001170054e387984 */ /* 0x000fe20008004c00 */
[----:B-----5:R-:W-:Y:S01]  /*4c10*/  FFMA R102, R72, R28, R102 ;  /* 0x0000001c48667223 */ /* 0x020fe20000000066 */
[----:B------:R-:W-:Y:S01]  /*4c20*/  FFMA R37, R73, R49, R94 ;  /* 0x0000003149257223 */ /* 0x000fe2000000005e */
[----:B------:R-:W-:Y:S01]  /*4c30*/  FFMA R20, R74, R42, R23 ;  /* 0x0000002a4a147223 */ /* 0x000fe20000000017 */
[----:B------:R-:W-:Y:S01]  /*4c40*/  IADD3 R46, P0, R9, UR6, RZ ;  /* 0x00000006092e7c10 */ /* 0x000fe2000ff1e0ff */
[-C--:B------:R-:W-:Y:S01]  /*4c50*/  FFMA R73, R73, R29.reuse, R102 ;  /* 0x0000001d49497223 */ /* 0x080fe20000000066 */
[C---:B------:R-:W-:Y:S01]  /*4c60*/  FFMA R92, R16.reuse, R28, R92 ;  /* 0x0000001c105c7223 */ /* 0x040fe2000000005c */
[C---:B------:R-:W-:Y:S01]  /*4c70*/  FFMA R90, R16.reuse, R52, R90 ;  /* 0x00000034105a7223 */ /* 0x040fe2000000005a */
[C---:B------:R-:W-:Y:S01]  /*4c80*/  FFMA R88, R16.reuse, R40, R88 ;  /* 0x0000002810587223 */ /* 0x040fe20000000058 */
[----:B------:R-:W-:Y:S01]  /*4c90*/  FFMA R100, R16, R48, R100 ;  /* 0x0000003010647223 */ /* 0x000fe20000000064 */
[C---:B------:R-:W-:Y:S01]  /*4ca0*/  FFMA R72, R74.reuse, R50, R37 ;  /* 0x000000324a487223 */ /* 0x040fe20000000025 */
[-C--:B------:R-:W-:Y:S01]  /*4cb0*/  FFMA R36, R74, R30.reuse, R73 ;  /* 0x0000001e4a247223 */ /* 0x080fe20000000049 */
[C---:B------:R-:W-:Y:S01]  /*4cc0*/  FFMA R37, R17.reuse, R29, R92 ;  /* 0x0000001d11257223 */ /* 0x040fe2000000005c */
[C---:B------:R-:W-:Y:S01]  /*4cd0*/  FFMA R39, R17.reuse, R53, R90 ;  /* 0x0000003511277223 */ /* 0x040fe2000000005a */
[----:B------:R-:W-:Y:S01]  /*4ce0*/  FFMA R45, R17, R41, R88 ;  /* 0x00000029112d7223 */ /* 0x000fe20000000058 */
[C---:B------:R-:W-:Y:S01]  /*4cf0*/  FFMA R73, R75.reuse, R43, R20 ;  /* 0x0000002b4b497223 */ /* 0x040fe20000000014 */
[----:B------:R-:W-:Y:S01]  /*4d00*/  FFMA R74, R75, R55, R22 ;  /* 0x000000374b4a7223 */ /* 0x000fe20000000016 */
[----:B------:R-:W-:Y:S01]  /*4d10*/  FFMA R17, R17, R49, R100 ;  /* 0x0000003111117223 */ /* 0x000fe20000000064 */
[C---:B------:R-:W-:Y:S01]  /*4d20*/  FFMA R72, R75.reuse, R51, R72 ;  /* 0x000000334b487223 */ /* 0x040fe20000000048 */
[----:B------:R-:W1:Y:S01]  /*4d30*/  LDS.128 R20, [R78.X4+UR5+0x1070] ;  /* 0x001070054e147984 */ /* 0x000e620008004c00 */
[-C--:B------:R-:W-:Y:S01]  /*4d40*/  FFMA R75, R75, R31.reuse, R36 ;  /* 0x0000001f4b4b7223 */ /* 0x080fe20000000024 */
[C---:B------:R-:W-:Y:S01]  /*4d50*/  FFMA R36, R18.reuse, R30, R37 ;  /* 0x0000001e12247223 */ /* 0x040fe20000000025 */
[C---:B------:R-:W-:Y:S01]  /*4d60*/  FFMA R62, R18.reuse, R54, R39 ;  /* 0x00000036123e7223 */ /* 0x040fe20000000027 */
[C---:B------:R-:W-:Y:S01]  /*4d70*/  FFMA R16, R18.reuse, R42, R45 ;  /* 0x0000002a12107223 */ /* 0x040fe2000000002d */
[----:B------:R-:W-:Y:S01]  /*4d80*/  FFMA R18, R18, R50, R17 ;  /* 0x0000003212127223 */ /* 0x000fe20000000011 */
[C---:B------:R-:W-:Y:S01]  /*4d90*/  FFMA R63, R19.reuse, R31, R36 ;  /* 0x0000001f133f7223 */ /* 0x040fe20000000024 */
[C---:B----4-:R-:W-:Y:S01]  /*4da0*/  FFMA R36, R32.reuse, R28, R107 ;  /* 0x0000001c20247223 */ /* 0x050fe2000000006b */
        /* <DEDUP_REMOVED lines=67> */
[----:B------:R-:W-:Y:S01]  /*51e0*/  IADD3 R86, P1, R4, UR6, RZ ;  /* 0x0000000604567c10 */ /* 0x000fe2000ff3e0ff */
[----:B------:R-:W1:Y:S01]  /*51f0*/  LDS.128 R16, [R78.X4+UR5+0x11f0] ;  /* 0x0011f0054e107984 */ /* 0x000e620008004c00 */
[----:B------:R-:W-:Y:S01]  /*5200*/  IADD3 R88, P2, R5, UR6, RZ ;  /* 0x0000000605587c10 */ /* 0x000fe2000ff5e0ff */
[----:B------:R-:W-:Y:S01]  /*5210*/  FFMA R64, R56, R48, R109 ;  /* 0x0000003038407223 */ /* 0x000fe2000000006d */
[----:B------:R-:W-:Y:S01]  /*5220*/  IADD3.X R87, R6, UR7, RZ, P1, !PT ;  /* 0x0000000706577c10 */ /* 0x000fe20008ffe4ff */
[----:B------:R-:W-:Y:S01]  /*5230*/  FFMA R66, R56, R40, R101 ;  /* 0x0000002838427223 */ /* 0x000fe20000000065 */
[----:B------:R-:W-:Y:S01]  /*5240*/  ISETP.GE.U32.AND P1, PT, R82, R76, PT ;  /* 0x0000004c5200720c */ /* 0x000fe20003f26070 */
[C---:B------:R-:W-:Y:S01]  /*5250*/  FFMA R68, R56.reuse, R52, R103 ;  /* 0x0000003438447223 */ /* 0x040fe20000000067 */
[----:B------:R-:W-:Y:S01]  /*5260*/  IADD3 R44, P3, R7, UR6, RZ ;  /* 0x00000006072c7c10 */ /* 0x000fe2000ff7e0ff */
[----:B------:R-:W-:Y:S01]  /*5270*/  FFMA R56, R56, R28, R105 ;  /* 0x0000001c38387223 */ /* 0x000fe20000000069 */
[----:B------:R-:W-:Y:S01]  /*5280*/  LEA R93, R0, R83, 0xd ;  /* 0x00000053005d7211 */ /* 0x000fe200078e68ff */
[----:B------:R-:W-:Y:S06]  /*5290*/  BAR.SYNC 0x0 ;  /* 0x0000000000007b1d */ /* 0x000fec0000000000 */
[----:B------:R-:W-:Y:S01]  /*52a0*/  IADD3.X R89, R8, UR7, RZ, P2, !PT ;  /* 0x0000000708597c10 */ /* 0x000fe200097fe4ff */
[----:B------:R-:W-:Y:S01]  /*52b0*/  USHF.L.U32 UR5, UR4, 0xd, URZ ;  /* 0x0000000d04057899 */ /* 0x000fe2000800063f */
[----:B------:R-:W-:Y:S01]  /*52c0*/  LEA R95, R0, R81, 0xd ;  /* 0x00000051005f7211 */ /* 0x000fe200078e68ff */
[----:B------:R-:W-:Y:S01]  /*52d0*/  @!PT LDS RZ, [RZ] ;  /* 0x00000000fffff984 */ /* 0x000fe20000000800 */
[----:B------:R-:W-:Y:S01]  /*52e0*/  @!PT LDS RZ, [RZ] ;  /* 0x00000000fffff984 */ /* 0x000fe20000000800 */
[----:B------:R-:W-:Y:S01]  /*52f0*/  @!PT LDS RZ, [RZ] ;  /* 0x00000000fffff984 */ /* 0x000fe20000000800 */
[----:B------:R2:W-:Y:S01]  /*5300*/  LDGSTS.E.BYPASS.128 [R93], [R86.64], !P1 ;  /* 0x00000000565d7fae */ /* 0x0005e2000c901c4a */
[----:B------:R-:W-:-:S02]  /*5310*/  IADD3.X R45, R10, UR7, RZ, P3, !PT ;  /* 0x000000070a2d7c10 */ /* 0x000fc40009ffe4ff */
[----:B------:R-:W-:Y:S01]  /*5320*/  IADD3 R84, P2, R11, UR6, RZ ;  /* 0x000000060b547c10 */ /* 0x000fe2000ff5e0ff */
[----:B------:R3:W-:Y:S01]  /*5330*/  LDGSTS.E.BYPASS.128 [R95], [R88.64], !P1 ;  /* 0x00000000585f7fae */ /* 0x0007e2000c901c4a */
[----:B------:R-:W-:Y:S01]  /*5340*/  IADD3 R90, P3, R13, UR6, RZ ;  /* 0x000000060d5a7c10 */ /* 0x000fe2000ff7e0ff */
[----:B------:R-:W-:Y:S01]  /*5350*/  UIADD3 UR6, UP1, UR6, 0x80, URZ ;  /* 0x0000008006067890 */ /* 0x000fe2000ff3e03f */
[-C--:B------:R-:W-:Y:S01]  /*5360*/  IADD3 R97, R83, R70.reuse, RZ ;  /* 0x0000004653617210 */ /* 0x080fe20007ffe0ff */
[----:B------:R-:W0:Y:S01]  /*5370*/  LDGDEPBAR ;  /* 0x00000000000079af */ /* 0x000e220000000000 */
[----:B------:R-:W-:Y:S02]  /*5380*/  IADD3.X R47, R12, UR7, RZ, P0, !PT ;  /* 0x000000070c2f7c10 */ /* 0x000fe400087fe4ff */
[----:B------:R-:W-:Y:S01]  /*5390*/  IADD3.X R85, R14, UR7, RZ, P2, !PT ;  /* 0x000000070e557c10 */ /* 0x000fe200097fe4ff */
[----:B------:R4:W-:Y:S01]  /*53a0*/  LDGSTS.E.BYPASS.128 [R97], [R44.64], !P1 ;  /* 0x000000002c617fae */ /* 0x0009e2000c901c4a */
[-C--:B--2---:R-:W-:Y:S01]  /*53b0*/  IADD3 R93, R81, R70.reuse, RZ ;  /* 0x00000046515d7210 */ /* 0x084fe20007ffe0ff */
[----:B------:R-:W-:Y:S01]  /*53c0*/  FFMA R87, R57, R53, R68 ;  /* 0x0000003539577223 */ /* 0x000fe20000000044 */
[----:B------:R-:W-:Y:S01]  /*53d0*/  IADD3.X R91, R15, UR7, RZ, P3, !PT ;  /* 0x000000070f5b7c10 */ /* 0x000fe20009ffe4ff */
[----:B---3--:R-:W-:Y:S01]  /*53e0*/  FFMA R89, R57, R41, R66 ;  /* 0x0000002939597223 */ /* 0x008fe20000000042 */
[-C--:B------:R-:W-:Y:S01]  /*53f0*/  IADD3 R95, R80, R70.reuse, RZ ;  /* 0x00000046505f7210 */ /* 0x080fe20007ffe0ff */
[----:B------:R2:W-:Y:S01]  /*5400*/  LDGSTS.E.BYPASS.128 [R93], [R46.64], !P1 ;  /* 0x000000002e5d7fae */ /* 0x0005e2000c901c4a */
[----:B------:R-:W-:Y:S01]  /*5410*/  IADD3 R99, R79, R70, RZ ;  /* 0x000000464f637210 */ /* 0x000fe20007ffe0ff */
[----:B------:R-:W-:Y:S01]  /*5420*/  UIADD3.X UR7, URZ, UR7, URZ, UP1, !UPT ;  /* 0x000000073f077290 */ /* 0x000fe20008ffe43f */
[----:B------:R-:W-:Y:S01]  /*5430*/  ISETP.GE.U32.AND P0, PT, R82, 0x7c, PT ;  /* 0x0000007c5200780c */ /* 0x000fe20003f06070 */
[----:B------:R3:W-:Y:S01]  /*5440*/  LDGSTS.E.BYPASS.128 [R95], [R84.64], !P1 ;  /* 0x00000000545f7fae */ /* 0x0007e2000c901c4a */
[C---:B-1----:R-:W-:Y:S01]  /*5450*/  FFMA R28, R16.reuse, R28, R65 ;  /* 0x0000001c101c7223 */ /* 0x042fe20000000041 */
[C---:B------:R-:W-:Y:S01]  /*5460*/  FFMA R52, R16.reuse, R52, R67 ;  /* 0x0000003410347223 */ /* 0x040fe20000000043 */
[C---:B------:R-:W-:Y:S01]  /*5470*/  FFMA R48, R16.reuse, R48, R71 ;  /* 0x0000003010307223 */ /* 0x040fe20000000047 */
[----:B------:R3:W-:Y:S01]  /*5480*/  LDGSTS.E.BYPASS.128 [R99], [R90.64], !P1 ;  /* 0x000000005a637fae */ /* 0x0007e2000c901c4a */
[----:B------:R-:W-:Y:S01]  /*5490*/  FFMA R16, R16, R40, R69 ;  /* 0x0000002810107223 */ /* 0x000fe20000000045 */
[C---:B----4-:R-:W-:Y:S01]  /*54a0*/  FFMA R45, R57.reuse, R29, R56 ;  /* 0x0000001d392d7223 */ /* 0x050fe20000000038 */
[----:B------:R-:W-:Y:S01]  /*54b0*/  FFMA R57, R57, R49, R64 ;  /* 0x0000003139397223 */ /* 0x000fe20000000040 */
[----:B------:R-:W0:Y:S01]  /*54c0*/  LDGDEPBAR ;  /* 0x00000000000079af */ /* 0x000e220000000000 */
[C---:B------:R-:W-:Y:S01]  /*54d0*/  FFMA R29, R17.reuse, R29, R28 ;  /* 0x0000001d111d7223 */ /* 0x040fe2000000001c */
        /* <DEDUP_REMOVED lines=19> */
[----:B------:R-:W-:-:S04]  /*5610*/  DEPBAR.LE SB0, 0x4 ;  /* 0x000081000000791a */ /* 0x000fc80000000000 */
[----:B------:R-:W-:Y:S06]  /*5620*/  BAR.SYNC 0x0 ;  /* 0x0000000000007b1d */ /* 0x000fec0000000000 */
[----:B---3--:R-:W-:Y:S01]  /*5630*/  @P0 CALL.REL.NOINC `(.L_x_0) ;  /* 0x0000001000000944 */ /* 0x008fe20003c00000 */
[----:B------:R-:W-:Y:S05]  /*5640*/  BRA `(.L_x_1) ;  /* 0xffffb6f000007947 */ /* 0x000fea000383ffff */
.L_x_0:
[----:B------:R-:W1:Y:S01]  /*5650*/  S2R R0, SR_TID.X ;  /* 0x0000000000007919 */ /* 0x000e620000002100 */
[----:B------:R-:W-:-:S04]  /*5660*/  DEPBAR.LE SB0, 0x0 ;  /* 0x000080000000791a */ /* 0x000fc80000000000 */
[----:B------:R-:W-:Y:S01]  /*5670*/  CS2R R52, SRZ ;  /* 0x0000000000347805 */ /* 0x000fe2000001ff00 */
[----:B------:R-:W-:Y:S01]  /*5680*/  CS2R R54, SRZ ;  /* 0x0000000000367805 */ /* 0x000fe2000001ff00 */
[----:B-1----:R-:W-:Y:S02]  /*5690*/  SHF.R.U32.HI R64, RZ, 0x5, R0 ;  /* 0x00000005ff407819 */ /* 0x002fe40000011600 */
[----:B------:R-:W-:Y:S02]  /*56a0*/  SHF.L.U32 R5, R0, 0x2, RZ ;  /* 0x0000000200057819 */ /* 0x000fe400000006ff */
[----:B------:R-:W-:Y:S02]  /*56b0*/  SGXT.U32 R64, R64, 0x3 ;  /* 0x000000034040781a */ /* 0x000fe40000000000 */
[----:B------:R-:W-:-:S03]  /*56c0*/  LOP3.LUT R2, R2, 0x7c, R5, 0xf8, !PT ;  /* 0x0000007c02027812 */ /* 0x000fc600078ef805 */
[----:B------:R-:W-:Y:S01]  /*56d0*/  IMAD R77, R64, 0x210, R77 ;  /* 0x00000210404d7824 */ /* 0x000fe200078e024d */
[----:B------:R-:W-:Y:S01]  /*56e0*/  ISETP.GE.AND P0, PT, R2, 0x80, PT ;  /* 0x000000800200780c */ /* 0x000fe20003f06270 */
[----:B------:R-:W-:Y:S06]  /*56f0*/  BAR.SYNC 0x0 ;  /* 0x0000000000007b1d */ /* 0x000fec0000000000 */
[----:B------:R-:W-:Y:S01]  /*5700*/  SHF.L.U32 R0, R77, 0x2, RZ ;  /* 0x000000024d007819 */ /* 0x000fe200000006ff */
[----:B------:R-:W-:Y:S01]  /*5710*/  STS.128 [R77.X4], R72 ;  /* 0x000000484d007388 */ /* 0x000fe20000004c00 */
[----:B------:R-:W-:-:S03]  /*5720*/  ISETP.LT.AND P1, PT, R3, c[0x0][0x180], !P0 ;  /* 0x0000600003007a0c */ /* 0x000fc60004721270 */
[----:B------:R-:W-:Y:S01]  /*5730*/  IMAD R64, R64, -0x630, R0 ;  /* 0xfffff9d040407824 */ /* 0x000fe200078e0200 */
[----:B------:R-:W-:Y:S01]  /*5740*/  MOV R0, 0x4 ;  /* 0x0000000400007802 */ /* 0x000fe20000000f00 */
[----:B------:R-:W-:Y:S01]  /*5750*/  STS.128 [R77.X4+0x210], R60 ;  /* 0x0002103c4d007388 */ /* 0x000fe20000004c00 */
[C---:B------:R-:W-:Y:S02]  /*5760*/  LOP3.LUT R65, R3.reuse, 0x18, RZ, 0xfc, !PT ;  /* 0x0000001803417812 */ /* 0x040fe400078efcff */
[C---:B------:R-:W-:Y:S01]  /*5770*/  LOP3.LUT R67, R3.reuse, 0x20, RZ, 0xfc, !PT ;  /* 0x0000002003437812 */ /* 0x040fe200078efcff */
[----:B------:R-:W-:Y:S01]  /*5780*/  STS.128 [R77.X4+0x420], R36 ;  /* 0x000420244d007388 */ /* 0x000fe20000004c00 */
[C---:B------:R-:W-:Y:S02]  /*5790*/  LOP3.LUT R69, R3.reuse, 0x28, RZ, 0xfc, !PT ;  /* 0x0000002803457812 */ /* 0x040fe400078efcff */
[----:B------:R-:W-:Y:S01]  /*57a0*/  LOP3.LUT R71, R3, 0x30, RZ, 0xfc, !PT ;  /* 0x0000003003477812 */ /* 0x000fe200078efcff */
[----:B------:R-:W-:Y:S01]  /*57b0*/  STS.128 [R77.X4+0x630], R32 ;  /* 0x000630204d007388 */ /* 0x000fe20000004c00 */
[----:B------:R-:W-:-:S03]  /*57c0*/  P2R R4, PR, RZ, 0x2 ;  /* 0x00000002ff047803 */ /* 0x000fc60000000000 */
[----:B------:R-:W-:Y:S06]  /*57d0*/  BAR.SYNC 0x0 ;  /* 0x0000000000007b1d */ /* 0x000fec0000000000 */
[----:B------:R-:W-:Y:S01]  /*57e0*/  IMAD.WIDE R60, R2, R0, c[0x0][0x160] ;  /* 0x00005800023c7625 */ /* 0x000fe200078e0200 */
[----:B------:R-:W1:Y:S04]  /*57f0*/  LDS.128 R48, [R64] ;  /* 0x0000000040307984 */ /* 0x000e680000000c00 */
[----:B------:R-:W2:Y:S04]  /*5800*/  LDS.128 R16, [R64+0x1080] ;  /* 0x0010800040107984 */ /* 0x000ea80000000c00 */
[----:B------:R-:W-:Y:S04]  /*5810*/  LDS.128 R12, [R64+0x2100] ;  /* 0x00210000400c7984 */ /* 0x000fe80000000c00 */
[----:B------:R-:W3:Y:S04]  /*5820*/  LDS.128 R8, [R64+0x3180] ;  /* 0x0031800040087984 */ /* 0x000ee80000000c00 */
[----:B------:R-:W-:Y:S06]  /*5830*/  BAR.SYNC 0x0 ;  /* 0x0000000000007b1d */ /* 0x000fec0000000000 */
[----:B------:R-:W-:Y:S04]  /*5840*/  STS.128 [R77.X4], R24 ;  /* 0x000000184d007388 */ /* 0x000fe80000004c00 */
[----:B------:R-:W-:Y:S04]  /*5850*/  STS.128 [R77.X4+0x210], R20 ;  /* 0x000210144d007388 */ /* 0x000fe80000004c00 */
[----:B------:R-:W-:Y:S04]  /*5860*/  STS.128 [R77.X4+0x420], R44 ;  /* 0x0004202c4d007388 */ /* 0x000fe80000004c00 */
[----:B------:R-:W-:Y:S04]  /*5870*/  STS.128 [R77.X4+0x630], R28 ;  /* 0x0006301c4d007388 */ /* 0x000fe80000004c00 */
[----:B------:R-:W-:Y:S06]  /*5880*/  BAR.SYNC 0x0 ;  /* 0x0000000000007b1d */ /* 0x000fec0000000000 */
[----:B------:R4:W1:Y:S01]  /*5890*/  @P1 LDG.E.EL.128 R52, [R60.64] ;  /* 0x0000000a3c341981 */ /* 0x000862000c2e1d00 */
[----:B------:R-:W-:Y:S01]  /*58a0*/  ISETP.LT.AND P4, PT, R65, c[0x0][0x180], !P0 ;  /* 0x0000600041007a0c */ /* 0x000fe20004781270 */
[----:B------:R-:W-:Y:S01]  /*58b0*/  CS2R R36, SRZ ;  /* 0x0000000000247805 */ /* 0x000fe2000001ff00 */
[C---:B------:R-:W-:Y:S01]  /*58c0*/  LOP3.LUT R45, R3.reuse, 0x8, RZ, 0xfc, !PT ;  /* 0x00000008032d7812 */ /* 0x040fe200078efcff */
[----:B------:R-:W-:Y:S01]  /*58d0*/  CS2R R38, SRZ ;  /* 0x0000000000267805 */ /* 0x000fe2000001ff00 */
[----:B------:R-:W-:Y:S01]  /*58e0*/  LOP3.LUT R47, R3, 0x10, RZ, 0xfc, !PT ;  /* 0x00000010032f7812 */ /* 0x000fe200078efcff */
[----:B------:R-:W-:Y:S01]  /*58f0*/  CS2R R32, SRZ ;  /* 0x0000000000207805 */ /* 0x000fe2000001ff00 */
[----:B------:R-:W-:Y:S01]  /*5900*/  ISETP.LT.AND P6, PT, R45, c[0x0][0x180], !P0 ;  /* 0x000060002d007a0c */ /* 0x000fe200047c1270 */
        /* <DEDUP_REMOVED lines=9> */
[----:B------:R-:W-:Y:S01]  /*59a0*/  LOP3.LUT R73, R3, 0x38, RZ, 0xfc, !PT ;  /* 0x0000003803497812 */ /* 0x000fe200078efcff */
[----:B------:R-:W-:Y:S01]  /*59b0*/  CS2R R24, SRZ ;  /* 0x0000000000187805 */ /* 0x000fe2000001ff00 */
[----:B------:R-:W-:Y:S01]  /*59c0*/  CS2R R26, SRZ ;  /* 0x00000000001a7805 */ /* 0x000fe2000001ff00 */
[----:B------:R-:W-:Y:S01]  /*59d0*/  CS2R R20, SRZ ;  /* 0x0000000000147805 */ /* 0x000fe2000001ff00 */
[----:B------:R-:W-:Y:S01]  /*59e0*/  CS2R R22, SRZ ;  /* 0x0000000000167805 */ /* 0x000fe2000001ff00 */
[----:B------:R4:W2:Y:S01]  /*59f0*/  @P6 LDG.E.EL.128 R36, [R60.64] ;  /* 0x0000000a3c246981 */ /* 0x0008a2000c2e1d00 */
[----:B------:R-:W-:-:S02]  /*5a00*/  ISETP.LT.AND P0, PT, R73, c[0x0][0x180], !P0 ;  /* 0x0000600049007a0c */ /* 0x000fc40004701270 */
[----:B------:R-:W-:Y:S01]  /*5a10*/  P2R R44, PR, RZ, 0x40 ;  /* 0x00000040ff2c7803 */ /* 0x000fe20000000000 */
[----:B------:R4:W3:Y:S01]  /*5a20*/  @P4 LDG.E.EL.128 R32, [R60.64] ;  /* 0x0000000a3c204981 */ /* 0x0008e2000c2e1d00 */
[----:B------:R-:W-:-:S03]  /*5a30*/  ISETP.NE.AND P6, PT, R4, RZ, PT ;  /* 0x000000ff0400720c */ /* 0x000fc60003fc5270 */
[----:B------:R4:W5:Y:S04]  /*5a40*/  @P5 LDG.E.EL.128 R40, [R60.64] ;  /* 0x0000000a3c285981 */ /* 0x000968000c2e1d00 */
[----:B------:R4:W5:Y:S01]  /*5a50*/  @P3 LDG.E.EL.128 R28, [R60.64] ;  /* 0x0000000a3c1c3981 */ /* 0x000962000c2e1d00 */
[----:B------:R-:W-:-:S03]  /*5a60*/  CS2R R4, SRZ ;  /* 0x0000000000047805 */ /* 0x000fc6000001ff00 */
[----:B------:R4:W5:Y:S01]  /*5a70*/  @P2 LDG.E.EL.128 R24, [R60.64] ;  /* 0x0000000a3c182981 */ /* 0x000962000c2e1d00 */
[----:B------:R-:W-:-:S03]  /*5a80*/  CS2R R6, SRZ ;  /* 0x0000000000067805 */ /* 0x000fc6000001ff00 */
[----:B------:R4:W5:Y:S04]  /*5a90*/  @P1 LDG.E.EL.128 R20, [R60.64] ;  /* 0x0000000a3c141981 */ /* 0x000968000c2e1d00 */
[----:B------:R4:W5:Y:S01]  /*5aa0*/  @P0 LDG.E.EL.128 R4, [R60.64] ;  /* 0x0000000a3c040981 */ /* 0x000962000c2e1d00 */
[----:B------:R-:W-:-:S03]  /*5ab0*/  LEA R63, R3, R2, 0x7 ;  /* 0x00000002033f7211 */ /* 0x000fc600078e38ff */
[----:B------:R-:W1:Y:S02]  /*5ac0*/  LDS.128 R56, [R64] ;  /* 0x0000000040387984 */ /* 0x000e640000000c00 */
[----:B------:R-:W-:Y:S01]  /*5ad0*/  IMAD.WIDE R62, R63, R0, c[0x0][0x178] ;  /* 0x00005e003f3e7625 */ /* 0x000fe200078e0200 */
[-C--:B------:R-:W-:Y:S02]  /*5ae0*/  LEA R3, R45, R2.reuse, 0x7 ;  /* 0x000000022d037211 */ /* 0x080fe400078e38ff */
[-C--:B----4-:R-:W-:Y:S02]  /*5af0*/  LEA R61, R47, R2.reuse, 0x7 ;  /* 0x000000022f3d7211 */ /* 0x090fe400078e38ff */
[-C--:B------:R-:W-:Y:S02]  /*5b00*/  LEA R65, R65, R2.reuse, 0x7 ;  /* 0x0000000241417211 */ /* 0x080fe400078e38ff */
[-C--:B------:R-:W-:Y:S02]  /*5b10*/  LEA R67, R67, R2.reuse, 0x7 ;  /* 0x0000000243437211 */ /* 0x080fe400078e38ff */
[----:B------:R-:W-:-:S02]  /*5b20*/  LEA R69, R69, R2, 0x7 ;  /* 0x0000000245457211 */ /* 0x000fc400078e38ff */
[-C--:B------:R-:W-:Y:S02]  /*5b30*/  LEA R71, R71, R2.reuse, 0x7 ;  /* 0x0000000247477211 */ /* 0x080fe400078e38ff */
[----:B------:R-:W-:Y:S01]  /*5b40*/  LEA R73, R73, R2, 0x7 ;  /* 0x0000000249497211 */ /* 0x000fe200078e38ff */
[----:B------:R-:W-:Y:S01]  /*5b50*/  IMAD.WIDE R2, R3, R0, c[0x0][0x178] ;  /* 0x00005e0003027625 */ /* 0x000fe200078e0200 */
[----:B-1----:R-:W-:Y:S01]  /*5b60*/  FADD R76, R48, R52 ;  /* 0x00000034304c7221 */ /* 0x002fe20000000000 */
[----:B------:R-:W-:Y:S01]  /*5b70*/  FADD R77, R49, R53 ;  /* 0x00000035314d7221 */ /* 0x000fe20000000000 */
[----:B------:R-:W-:Y:S01]  /*5b80*/  FADD R78, R50, R54 ;  /* 0x00000036324e7221 */ /* 0x000fe20000000000 */
[----:B------:R-:W-:Y:S02]  /*5b90*/  FADD R79, R51, R55 ;  /* 0x00000037334f7221 */ /* 0x000fe40000000000 */
[----:B------:R-:W1:Y:S04]  /*5ba0*/  LDS.128 R52, [R64+0x1080] ;  /* 0x0010800040347984 */ /* 0x000e680000000c00 */
[----:B------:R-:W4:Y:S04]  /*5bb0*/  LDS.128 R48, [R64+0x2100] ;  /* 0x0021000040307984 */ /* 0x000f280000000c00 */
[----:B------:R-:W-:Y:S01]  /*5bc0*/  @P6 STG.E.128 [R62.64], R76 ;  /* 0x0000004c3e006986 */ /* 0x000fe2000c101d0a */
[----:B------:R-:W-:-:S03]  /*5bd0*/  ISETP.NE.AND P6, PT, R44, RZ, PT ;  /* 0x000000ff2c00720c */ /* 0x000fc60003fc5270 */
[----:B------:R-:W4:Y:S01]  /*5be0*/  LDS.128 R44, [R64+0x3180] ;  /* 0x00318000402c7984 */ /* 0x000f220000000c00 */
[----:B--2---:R-:W-:Y:S01]  /*5bf0*/  FADD R36, R16, R36 ;  /* 0x0000002410247221 */ /* 0x004fe20000000000 */
[----:B------:R-:W-:Y:S01]  /*5c00*/  FADD R37, R17, R37 ;  /* 0x0000002511257221 */ /* 0x000fe20000000000 */
[----:B------:R-:W-:Y:S01]  /*5c10*/  FADD R38, R18, R38 ;  /* 0x0000002612267221 */ /* 0x000fe20000000000 */
[----:B------:R-:W-:Y:S01]  /*5c20*/  FADD R39, R19, R39 ;  /* 0x0000002713277221 */ /* 0x000fe20000000000 */
[----:B---3--:R-:W-:Y:S01]  /*5c30*/  FADD R32, R8, R32 ;  /* 0x0000002008207221 */ /* 0x008fe20000000000 */
[----:B------:R-:W-:Y:S01]  /*5c40*/  FADD R33, R9, R33 ;  /* 0x0000002109217221 */ /* 0x000fe20000000000 */
[----:B------:R-:W-:Y:S01]  /*5c50*/  FADD R34, R10, R34 ;  /* 0x000000220a227221 */ /* 0x000fe20000000000 */
[----:B------:R-:W-:Y:S01]  /*5c60*/  FADD R35, R11, R35 ;  /* 0x000000230b237221 */ /* 0x000fe20000000000 */
[----:B-----5:R-:W-:Y:S01]  /*5c70*/  FADD R40, R12, R40 ;  /* 0x000000280c287221 */ /* 0x020fe20000000000 */
[----:B------:R-:W-:Y:S01]  /*5c80*/  FADD R41, R13, R41 ;  /* 0x000000290d297221 */ /* 0x000fe20000000000 */
[----:B------:R-:W-:Y:S01]  /*5c90*/  FADD R42, R14, R42 ;  /* 0x0000002a0e2a7221 */ /* 0x000fe20000000000 */
[----:B------:R-:W-:Y:S01]  /*5ca0*/  FADD R43, R15, R43 ;  /* 0x0000002b0f2b7221 */ /* 0x000fe20000000000 */
[-C--:B------:R-:W-:Y:S01]  /*5cb0*/  IMAD.WIDE R8, R61, R0.reuse, c[0x0][0x178] ;  /* 0x00005e003d087625 */ /* 0x080fe200078e0200 */
[----:B------:R-:W-:Y:S01]  /*5cc0*/  FADD R28, R56, R28 ;  /* 0x0000001c381c7221 */ /* 0x000fe20000000000 */
[----:B------:R-:W-:Y:S01]  /*5cd0*/  FADD R29, R57, R29 ;  /* 0x0000001d391d7221 */ /* 0x000fe20000000000 */
[----:B------:R-:W-:Y:S01]  /*5ce0*/  FADD R30, R58, R30 ;  /* 0x0000001e3a1e7221 */ /* 0x000fe20000000000 */
[-C--:B------:R-:W-:Y:S01]  /*5cf0*/  IMAD.WIDE R10, R65, R0.reuse, c[0x0][0x178] ;  /* 0x00005e00410a7625 */ /* 0x080fe200078e0200 */
[----:B------:R-:W-:Y:S01]  /*5d00*/  FADD R31, R59, R31 ;  /* 0x0000001f3b1f7221 */ /* 0x000fe20000000000 */
[----:B------:R2:W-:Y:S02]  /*5d10*/  @P6 STG.E.128 [R2.64], R36 ;  /* 0x0000002402006986 */ /* 0x0005e4000c101d0a */
[-C--:B------:R-:W-:Y:S01]  /*5d20*/  IMAD.WIDE R12, R67, R0.reuse, c[0x0][0x178] ;  /* 0x00005e00430c7625 */ /* 0x080fe200078e0200 */
[----:B-1----:R-:W-:Y:S01]  /*5d30*/  FADD R24, R52, R24 ;  /* 0x0000001834187221 */ /* 0x002fe20000000000 */
[----:B------:R-:W-:Y:S01]  /*5d40*/  FADD R25, R53, R25 ;  /* 0x0000001935197221 */ /* 0x000fe20000000000 */
[----:B------:R-:W-:Y:S01]  /*5d50*/  FADD R26, R54, R26 ;  /* 0x0000001a361a7221 */ /* 0x000fe20000000000 */
[----:B------:R-:W-:Y:S01]  /*5d60*/  FADD R27, R55, R27 ;  /* 0x0000001b371b7221 */ /* 0x000fe20000000000 */
[-C--:B------:R-:W-:Y:S01]  /*5d70*/  IMAD.WIDE R14, R69, R0.reuse, c[0x0][0x178] ;  /* 0x00005e00450e7625 */ /* 0x080fe200078e0200 */
[----:B----4-:R-:W-:Y:S01]  /*5d80*/  FADD R20, R48, R20 ;  /* 0x0000001430147221 */ /* 0x010fe20000000000 */
[----:B------:R-:W-:Y:S01]  /*5d90*/  FADD R21, R49, R21 ;  /* 0x0000001531157221 */ /* 0x000fe20000000000 */
[----:B------:R-:W-:Y:S01]  /*5da0*/  FADD R22, R50, R22 ;  /* 0x0000001632167221 */ /* 0x000fe20000000000 */
[----:B------:R-:W-:Y:S01]  /*5db0*/  FADD R23, R51, R23 ;  /* 0x0000001733177221 */ /* 0x000fe20000000000 */
[----:B------:R-:W-:Y:S01]  /*5dc0*/  IMAD.WIDE R16, R71, R0, c[0x0][0x178] ;  /* 0x00005e0047107625 */ /* 0x000fe200078e0200 */
[----:B------:R1:W-:Y:S04]  /*5dd0*/  @P5 STG.E.128 [R8.64], R40 ;  /* 0x0000002808005986 */ /* 0x0003e8000c101d0a */
[----:B------:R1:W-:Y:S04]  /*5de0*/  @P4 STG.E.128 [R10.64], R32 ;  /* 0x000000200a004986 */ /* 0x0003e8000c101d0a */
[----:B------:R1:W-:Y:S04]  /*5df0*/  @P3 STG.E.128 [R12.64], R28 ;  /* 0x0000001c0c003986 */ /* 0x0003e8000c101d0a */
[----:B------:R1:W-:Y:S01]  /*5e00*/  @P2 STG.E.128 [R14.64], R24 ;  /* 0x000000180e002986 */ /* 0x0003e2000c101d0a */
[----:B------:R-:W-:-:S03]  /*5e10*/  FADD R4, R44, R4 ;  /* 0x000000042c047221 */ /* 0x000fc60000000000 */
[----:B------:R1:W-:Y:S01]  /*5e20*/  @P1 STG.E.128 [R16.64], R20 ;  /* 0x0000001410001986 */ /* 0x0003e2000c101d0a */
[----:B------:R-:W-:Y:S01]  /*5e30*/  FADD R5, R45, R5 ;  /* 0x000000052d057221 */ /* 0x000fe20000000000 */
[----:B------:R-:W-:Y:S01]  /*5e40*/  FADD R6, R46, R6 ;  /* 0x000000062e067221 */ /* 0x000fe20000000000 */
[----:B------:R-:W-:Y:S01]  /*5e50*/  FADD R7, R47, R7 ;  /* 0x000000072f077221 */ /* 0x000fe20000000000 */
[----:B--2---:R-:W-:Y:S01]  /*5e60*/  IMAD.WIDE R2, R73, R0, c[0x0][0x178] ;  /* 0x00005e0049027625 */ /* 0x004fe200078e0200 */
[----:B------:R-:W-:Y:S06]  /*5e70*/  @!P0 EXIT ;  /* 0x000000000000894d */ /* 0x000fec0003800000 */
[----:B------:R-:W-:Y:S01]  /*5e80*/  STG.E.128 [R2.64], R4 ;  /* 0x0000000402007986 */ /* 0x000fe2000c101d0a */
[----:B------:R-:W-:Y:S05]  /*5e90*/  EXIT ;  /* 0x000000000000794d */ /* 0x000fea0003800000 */
.L_x_2:
[----:B------:R-:W-:-:S00]  /*5ea0*/  BRA `(.L_x_2) ;  /* 0xfffffff000007947 */ /* 0x000fc0000383ffff */
[----:B------:R-:W-:-:S00]  /*5eb0*/  NOP ;  /* 0x0000000000007918 */ /* 0x000fc00000000000 */
        /* <DEDUP_REMOVED lines=12> */
.L_x_3:


//--------------------- .nv.shared.triton_mm      --------------------------
	.section	.nv.shared.triton_mm,"aw",@nobits
	.align	16
